//
// Generated by NVIDIA NVVM Compiler
//
// Compiler Build ID: CL-36424714
// Cuda compilation tools, release 13.0, V13.0.88
// Based on NVVM 20.0.0
//

.version 9.0
.target sm_100
.address_size 64

	// .globl	_Z16forwardReductionPdS_S_S_ii

.visible .entry _Z16forwardReductionPdS_S_S_ii(
	.param .u64 .ptr .align 1 _Z16forwardReductionPdS_S_S_ii_param_0,
	.param .u64 .ptr .align 1 _Z16forwardReductionPdS_S_S_ii_param_1,
	.param .u64 .ptr .align 1 _Z16forwardReductionPdS_S_S_ii_param_2,
	.param .u64 .ptr .align 1 _Z16forwardReductionPdS_S_S_ii_param_3,
	.param .u32 _Z16forwardReductionPdS_S_S_ii_param_4,
	.param .u32 _Z16forwardReductionPdS_S_S_ii_param_5
)
{
	.reg .pred 	%p<3>;
	.reg .b32 	%r<24>;
	.reg .b64 	%rd<67>;
	.reg .b64 	%fd<58>;

	ld.param.u64 	%rd6, [_Z16forwardReductionPdS_S_S_ii_param_0];
	ld.param.u64 	%rd7, [_Z16forwardReductionPdS_S_S_ii_param_1];
	ld.param.u64 	%rd8, [_Z16forwardReductionPdS_S_S_ii_param_2];
	ld.param.u64 	%rd5, [_Z16forwardReductionPdS_S_S_ii_param_3];
	ld.param.u32 	%r4, [_Z16forwardReductionPdS_S_S_ii_param_4];
	ld.param.u32 	%r5, [_Z16forwardReductionPdS_S_S_ii_param_5];
	cvta.to.global.u64 	%rd1, %rd5;
	cvta.to.global.u64 	%rd2, %rd8;
	cvta.to.global.u64 	%rd3, %rd7;
	cvta.to.global.u64 	%rd4, %rd6;
	mov.u32 	%r6, %tid.x;
	mov.u32 	%r7, %ctaid.x;
	mul.lo.s32 	%r1, %r4, %r7;
	mul.lo.s32 	%r2, %r5, %r6;
	add.s32 	%r8, %r5, %r2;
	add.s32 	%r3, %r8, -1;
	setp.ne.s32 	%p1, %r5, %r4;
	@%p1 bra 	$L__BB0_2;
	shr.u32 	%r20, %r4, 31;
	add.s32 	%r21, %r4, %r20;
	shr.s32 	%r22, %r21, 1;
	and.b32  	%r23, %r21, -2;
	cvt.s64.s32 	%rd51, %r1;
	cvt.s64.s32 	%rd52, %r22;
	add.s64 	%rd53, %rd52, %rd51;
	shl.b64 	%rd54, %rd53, 3;
	add.s64 	%rd55, %rd1, %rd54;
	ld.global.f64 	%fd41, [%rd55+-8];
	cvt.s64.s32 	%rd56, %r23;
	mul.wide.s32 	%rd57, %r23, 8;
	add.s64 	%rd58, %rd3, %rd57;
	ld.global.f64 	%fd42, [%rd58+-8];
	mul.f64 	%fd43, %fd41, %fd42;
	mul.wide.s32 	%rd59, %r22, 8;
	add.s64 	%rd60, %rd2, %rd59;
	ld.global.f64 	%fd44, [%rd60+-8];
	add.s64 	%rd61, %rd56, %rd51;
	shl.b64 	%rd62, %rd61, 3;
	add.s64 	%rd63, %rd1, %rd62;
	ld.global.f64 	%fd45, [%rd63+-8];
	mul.f64 	%fd46, %fd44, %fd45;
	sub.f64 	%fd47, %fd43, %fd46;
	sub.s64 	%rd64, %rd58, %rd59;
	ld.global.f64 	%fd48, [%rd64+-8];
	mul.f64 	%fd49, %fd48, %fd42;
	add.s64 	%rd65, %rd4, %rd57;
	ld.global.f64 	%fd50, [%rd65+-8];
	mul.f64 	%fd51, %fd44, %fd50;
	sub.f64 	%fd52, %fd49, %fd51;
	div.rn.f64 	%fd53, %fd47, %fd52;
	mul.f64 	%fd54, %fd48, %fd45;
	mul.f64 	%fd55, %fd41, %fd50;
	sub.f64 	%fd56, %fd54, %fd55;
	div.rn.f64 	%fd57, %fd56, %fd52;
	st.global.f64 	[%rd55+-8], %fd53;
	st.global.f64 	[%rd63+-8], %fd57;
	bra.uni 	$L__BB0_5;
$L__BB0_2:
	add.s32 	%r9, %r4, -1;
	setp.ne.s32 	%p2, %r3, %r9;
	@%p2 bra 	$L__BB0_4;
	cvt.s64.s32 	%rd35, %r2;
	cvt.s64.s32 	%rd36, %r5;
	add.s64 	%rd37, %rd36, %rd35;
	shl.b64 	%rd38, %rd37, 3;
	add.s64 	%rd39, %rd4, %rd38;
	ld.global.f64 	%fd27, [%rd39+-8];
	shr.u32 	%r15, %r5, 31;
	add.s32 	%r16, %r5, %r15;
	shr.s32 	%r17, %r16, 1;
	sub.s32 	%r18, %r3, %r17;
	mul.wide.s32 	%rd40, %r18, 8;
	add.s64 	%rd41, %rd3, %rd40;
	ld.global.f64 	%fd28, [%rd41];
	div.rn.f64 	%fd29, %fd27, %fd28;
	add.s64 	%rd42, %rd4, %rd40;
	ld.global.f64 	%fd30, [%rd42];
	neg.f64 	%fd31, %fd30;
	mul.f64 	%fd32, %fd29, %fd31;
	st.global.f64 	[%rd39+-8], %fd32;
	add.s64 	%rd43, %rd3, %rd38;
	ld.global.f64 	%fd33, [%rd43+-8];
	add.s64 	%rd44, %rd2, %rd40;
	ld.global.f64 	%fd34, [%rd44];
	mul.f64 	%fd35, %fd29, %fd34;
	sub.f64 	%fd36, %fd33, %fd35;
	st.global.f64 	[%rd43+-8], %fd36;
	cvt.s64.s32 	%rd45, %r1;
	add.s64 	%rd46, %rd37, %rd45;
	shl.b64 	%rd47, %rd46, 3;
	add.s64 	%rd48, %rd1, %rd47;
	ld.global.f64 	%fd37, [%rd48+-8];
	add.s32 	%r19, %r18, %r1;
	mul.wide.s32 	%rd49, %r19, 8;
	add.s64 	%rd50, %rd1, %rd49;
	ld.global.f64 	%fd38, [%rd50];
	mul.f64 	%fd39, %fd29, %fd38;
	sub.f64 	%fd40, %fd37, %fd39;
	st.global.f64 	[%rd48+-8], %fd40;
	bra.uni 	$L__BB0_5;
$L__BB0_4:
	ld.param.u64 	%rd66, [_Z16forwardReductionPdS_S_S_ii_param_3];
	cvt.s64.s32 	%rd9, %r2;
	cvt.s64.s32 	%rd10, %r5;
	add.s64 	%rd11, %rd10, %rd9;
	shl.b64 	%rd12, %rd11, 3;
	add.s64 	%rd13, %rd4, %rd12;
	ld.global.f64 	%fd1, [%rd13+-8];
	shr.u32 	%r10, %r5, 31;
	add.s32 	%r11, %r5, %r10;
	shr.s32 	%r12, %r11, 1;
	sub.s32 	%r13, %r3, %r12;
	mul.wide.s32 	%rd14, %r13, 8;
	add.s64 	%rd15, %rd3, %rd14;
	ld.global.f64 	%fd2, [%rd15];
	div.rn.f64 	%fd3, %fd1, %fd2;
	add.s64 	%rd16, %rd2, %rd12;
	ld.global.f64 	%fd4, [%rd16+-8];
	cvt.s64.s32 	%rd17, %r12;
	add.s64 	%rd18, %rd11, %rd17;
	shl.b64 	%rd19, %rd18, 3;
	add.s64 	%rd20, %rd3, %rd19;
	ld.global.f64 	%fd5, [%rd20+-8];
	div.rn.f64 	%fd6, %fd4, %fd5;
	add.s64 	%rd21, %rd4, %rd14;
	ld.global.f64 	%fd7, [%rd21];
	neg.f64 	%fd8, %fd7;
	mul.f64 	%fd9, %fd3, %fd8;
	st.global.f64 	[%rd13+-8], %fd9;
	add.s64 	%rd22, %rd3, %rd12;
	ld.global.f64 	%fd10, [%rd22+-8];
	add.s64 	%rd23, %rd2, %rd14;
	ld.global.f64 	%fd11, [%rd23];
	mul.f64 	%fd12, %fd3, %fd11;
	sub.f64 	%fd13, %fd10, %fd12;
	mul.wide.s32 	%rd24, %r12, 8;
	add.s64 	%rd25, %rd13, %rd24;
	ld.global.f64 	%fd14, [%rd25+-8];
	mul.f64 	%fd15, %fd6, %fd14;
	sub.f64 	%fd16, %fd13, %fd15;
	st.global.f64 	[%rd22+-8], %fd16;
	add.s64 	%rd26, %rd16, %rd24;
	ld.global.f64 	%fd17, [%rd26+-8];
	neg.f64 	%fd18, %fd17;
	mul.f64 	%fd19, %fd6, %fd18;
	st.global.f64 	[%rd16+-8], %fd19;
	cvt.s64.s32 	%rd27, %r1;
	add.s64 	%rd28, %rd11, %rd27;
	cvta.to.global.u64 	%rd29, %rd66;
	shl.b64 	%rd30, %rd28, 3;
	add.s64 	%rd31, %rd29, %rd30;
	ld.global.f64 	%fd20, [%rd31+-8];
	add.s32 	%r14, %r13, %r1;
	mul.wide.s32 	%rd32, %r14, 8;
	add.s64 	%rd33, %rd29, %rd32;
	ld.global.f64 	%fd21, [%rd33];
	mul.f64 	%fd22, %fd3, %fd21;
	sub.f64 	%fd23, %fd20, %fd22;
	add.s64 	%rd34, %rd31, %rd24;
	ld.global.f64 	%fd24, [%rd34+-8];
	mul.f64 	%fd25, %fd6, %fd24;
	sub.f64 	%fd26, %fd23, %fd25;
	st.global.f64 	[%rd31+-8], %fd26;
$L__BB0_5:
	ret;

}
	// .globl	_Z20backwardSubstitutionPdS_S_S_ii
.visible .entry _Z20backwardSubstitutionPdS_S_S_ii(
	.param .u64 .ptr .align 1 _Z20backwardSubstitutionPdS_S_S_ii_param_0,
	.param .u64 .ptr .align 1 _Z20backwardSubstitutionPdS_S_S_ii_param_1,
	.param .u64 .ptr .align 1 _Z20backwardSubstitutionPdS_S_S_ii_param_2,
	.param .u64 .ptr .align 1 _Z20backwardSubstitutionPdS_S_S_ii_param_3,
	.param .u32 _Z20backwardSubstitutionPdS_S_S_ii_param_4,
	.param .u32 _Z20backwardSubstitutionPdS_S_S_ii_param_5
)
{
	.reg .pred 	%p<2>;
	.reg .b32 	%r<21>;
	.reg .b64 	%rd<36>;
	.reg .b64 	%fd<15>;

	ld.param.u64 	%rd5, [_Z20backwardSubstitutionPdS_S_S_ii_param_0];
	ld.param.u64 	%rd6, [_Z20backwardSubstitutionPdS_S_S_ii_param_1];
	ld.param.u64 	%rd7, [_Z20backwardSubstitutionPdS_S_S_ii_param_2];
	ld.param.u64 	%rd8, [_Z20backwardSubstitutionPdS_S_S_ii_param_3];
	ld.param.u32 	%r9, [_Z20backwardSubstitutionPdS_S_S_ii_param_4];
	ld.param.u32 	%r8, [_Z20backwardSubstitutionPdS_S_S_ii_param_5];
	cvta.to.global.u64 	%rd1, %rd8;
	mov.u32 	%r10, %tid.x;
	mov.u32 	%r11, %ctaid.x;
	mul.lo.s32 	%r1, %r9, %r11;
	shr.u32 	%r12, %r8, 31;
	add.s32 	%r13, %r8, %r12;
	shr.s32 	%r2, %r13, 1;
	mul.lo.s32 	%r3, %r8, %r10;
	add.s32 	%r14, %r2, %r3;
	add.s32 	%r4, %r14, -1;
	setp.ne.s32 	%p1, %r10, 0;
	@%p1 bra 	$L__BB1_2;
	add.s32 	%r20, %r4, %r1;
	cvt.s64.s32 	%rd21, %r1;
	cvt.u64.u32 	%rd22, %r3;
	cvt.s64.s32 	%rd23, %r2;
	add.s64 	%rd24, %rd23, %rd22;
	add.s64 	%rd25, %rd24, %rd21;
	shl.b64 	%rd26, %rd25, 3;
	add.s64 	%rd27, %rd1, %rd26;
	add.s64 	%rd35, %rd27, -8;
	ld.global.f64 	%fd14, [%rd27+-8];
	bra.uni 	$L__BB1_3;
$L__BB1_2:
	cvta.to.global.u64 	%rd9, %rd5;
	add.s32 	%r20, %r4, %r1;
	cvt.s64.s32 	%rd10, %r1;
	cvt.s64.s32 	%rd11, %r3;
	cvt.s64.s32 	%rd12, %r2;
	add.s64 	%rd13, %rd12, %rd11;
	add.s64 	%rd14, %rd13, %rd10;
	shl.b64 	%rd15, %rd14, 3;
	add.s64 	%rd16, %rd1, %rd15;
	add.s64 	%rd35, %rd16, -8;
	ld.global.f64 	%fd4, [%rd16+-8];
	shl.b64 	%rd17, %rd13, 3;
	add.s64 	%rd18, %rd9, %rd17;
	ld.global.f64 	%fd5, [%rd18+-8];
	sub.s32 	%r18, %r20, %r2;
	mul.wide.s32 	%rd19, %r18, 8;
	add.s64 	%rd20, %rd1, %rd19;
	ld.global.f64 	%fd6, [%rd20];
	mul.f64 	%fd7, %fd5, %fd6;
	sub.f64 	%fd14, %fd4, %fd7;
$L__BB1_3:
	cvta.to.global.u64 	%rd28, %rd7;
	cvta.to.global.u64 	%rd29, %rd6;
	mul.wide.s32 	%rd30, %r4, 8;
	add.s64 	%rd31, %rd28, %rd30;
	ld.global.f64 	%fd8, [%rd31];
	add.s32 	%r19, %r20, %r2;
	mul.wide.s32 	%rd32, %r19, 8;
	add.s64 	%rd33, %rd1, %rd32;
	ld.global.f64 	%fd9, [%rd33];
	mul.f64 	%fd10, %fd8, %fd9;
	sub.f64 	%fd11, %fd14, %fd10;
	add.s64 	%rd34, %rd29, %rd30;
	ld.global.f64 	%fd12, [%rd34];
	div.rn.f64 	%fd13, %fd11, %fd12;
	st.global.f64 	[%rd35], %fd13;
	ret;

}


// ===== COMPILED SASS (sm_100) =====

	.target	sm_100

	.elftype	@"ET_EXEC"


//--------------------- .note.nv.tkinfo           --------------------------
	.section	.note.nv.tkinfo,"",@"SHT_NOTE"
	.sectionflags	@"SHF_NOTE_NV_TKINFO"
	.tkinfo
        /*0018*/ 	.word	0x00000002
        /*0030*/ 	.string	""
        /*0030*/ 	.string	"ptxas"
        /*0030*/ 	.string	"Cuda compilation tools, release 13.0, V13.0.88"
        /*0030*/ 	.string	"Build cuda_13.0.r13.0/compiler.36424714_0"
        /*0030*/ 	.string	"-arch sm_100 -m 64 "



//--------------------- .note.nv.cuinfo           --------------------------
	.section	.note.nv.cuinfo,"",@"SHT_NOTE"
	.sectionflags	@"SHF_NOTE_NV_CUINFO"
        /*0018*/ 	.short	0x0002
        /*001a*/ 	.short	0x0064
        /*001c*/ 	.short	0x0082
	.zero		2


//--------------------- .nv.info                  --------------------------
	.section	.nv.info,"",@"SHT_CUDA_INFO"
	.align	4


	//----- nvinfo : EIATTR_REGCOUNT
	.align		4
        /*0000*/ 	.byte	0x04, 0x2f
        /*0002*/ 	.short	(.L_1 - .L_0)
	.align		4
.L_0:
        /*0004*/ 	.word	index@(_Z16forwardReductionPdS_S_S_ii)
        /*0008*/ 	.word	0x00000028


	//----- nvinfo : EIATTR_FRAME_SIZE
	.align		4
.L_1:
        /*000c*/ 	.byte	0x04, 0x11
        /*000e*/ 	.short	(.L_3 - .L_2)
	.align		4
.L_2:
        /*0010*/ 	.word	index@($__internal_1_$__cuda_sm20_div_rn_f64_full)
        /*0014*/ 	.word	0x00000000


	//----- nvinfo : EIATTR_FRAME_SIZE
	.align		4
.L_3:
        /*0018*/ 	.byte	0x04, 0x11
        /*001a*/ 	.short	(.L_5 - .L_4)
	.align		4
.L_4:
        /*001c*/ 	.word	index@(_Z16forwardReductionPdS_S_S_ii)
        /*0020*/ 	.word	0x00000000


	//----- nvinfo : EIATTR_REGCOUNT
	.align		4
.L_5:
        /*0024*/ 	.byte	0x04, 0x2f
        /*0026*/ 	.short	(.L_7 - .L_6)
	.align		4
.L_6:
        /*0028*/ 	.word	index@(_Z20backwardSubstitutionPdS_S_S_ii)
        /*002c*/ 	.word	0x0000001a


	//----- nvinfo : EIATTR_FRAME_SIZE
	.align		4
.L_7:
        /*0030*/ 	.byte	0x04, 0x11
        /*0032*/ 	.short	(.L_9 - .L_8)
	.align		4
.L_8:
        /*0034*/ 	.word	index@($__internal_0_$__cuda_sm20_div_rn_f64_full)
        /*0038*/ 	.word	0x00000000


	//----- nvinfo : EIATTR_FRAME_SIZE
	.align		4
.L_9:
        /*003c*/ 	.byte	0x04, 0x11
        /*003e*/ 	.short	(.L_11 - .L_10)
	.align		4
.L_10:
        /*0040*/ 	.word	index@(_Z20backwardSubstitutionPdS_S_S_ii)
        /*0044*/ 	.word	0x00000000


	//----- nvinfo : EIATTR_MIN_STACK_SIZE
	.align		4
.L_11:
        /*0048*/ 	.byte	0x04, 0x12
        /*004a*/ 	.short	(.L_13 - .L_12)
	.align		4
.L_12:
        /*004c*/ 	.word	index@(_Z20backwardSubstitutionPdS_S_S_ii)
        /*0050*/ 	.word	0x00000000


	//----- nvinfo : EIATTR_MIN_STACK_SIZE
	.align		4
.L_13:
        /*0054*/ 	.byte	0x04, 0x12
        /*0056*/ 	.short	(.L_15 - .L_14)
	.align		4
.L_14:
        /*0058*/ 	.word	index@(_Z16forwardReductionPdS_S_S_ii)
        /*005c*/ 	.word	0x00000000
.L_15:


//--------------------- .nv.compat                --------------------------
	.section	.nv.compat,"",@"SHT_CUDA_COMPAT_INFO"
	.align	4
        /*0000*/ 	.byte	0x02, 0x09, 0x00, 0x00, 0x02, 0x02, 0x01, 0x00, 0x02, 0x05, 0x05, 0x00, 0x03, 0x07, 0x01, 0x01
        /*0010*/ 	.byte	0x02, 0x03, 0x00, 0x00, 0x02, 0x06, 0x01, 0x00, 0x04, 0x0b, 0x08, 0x00, 0x01, 0x00, 0x00, 0x00
        /*0020*/ 	.byte	0x00, 0x00, 0x00, 0x00


//--------------------- .nv.info._Z20backwardSubstitutionPdS_S_S_ii --------------------------
	.section	.nv.info._Z20backwardSubstitutionPdS_S_S_ii,"",@"SHT_CUDA_INFO"
	.sectionflags	@""
	.align	4


	//----- nvinfo : EIATTR_CUDA_API_VERSION
	.align		4
        /*0000*/ 	.byte	0x04, 0x37
        /*0002*/ 	.short	(.L_17 - .L_16)
.L_16:
        /*0004*/ 	.word	0x00000082


	//----- nvinfo : EIATTR_KPARAM_INFO
	.align		4
.L_17:
        /*0008*/ 	.byte	0x04, 0x17
        /*000a*/ 	.short	(.L_19 - .L_18)
.L_18:
        /*000c*/ 	.word	0x00000000
        /*0010*/ 	.short	0x0005
        /*0012*/ 	.short	0x0024
        /*0014*/ 	.byte	0x00, 0xf0, 0x11, 0x00


	//----- nvinfo : EIATTR_KPARAM_INFO
	.align		4
.L_19:
        /*0018*/ 	.byte	0x04, 0x17
        /*001a*/ 	.short	(.L_21 - .L_20)
.L_20:
        /*001c*/ 	.word	0x00000000
        /*0020*/ 	.short	0x0004
        /*0022*/ 	.short	0x0020
        /*0024*/ 	.byte	0x00, 0xf0, 0x11, 0x00


	//----- nvinfo : EIATTR_KPARAM_INFO
	.align		4
.L_21:
        /*0028*/ 	.byte	0x04, 0x17
        /*002a*/ 	.short	(.L_23 - .L_22)
.L_22:
        /*002c*/ 	.word	0x00000000
        /*0030*/ 	.short	0x0003
        /*0032*/ 	.short	0x0018
        /*0034*/ 	.byte	0x00, 0xf5, 0x21, 0x00


	//----- nvinfo : EIATTR_KPARAM_INFO
	.align		4
.L_23:
        /*0038*/ 	.byte	0x04, 0x17
        /*003a*/ 	.short	(.L_25 - .L_24)
.L_24:
        /*003c*/ 	.word	0x00000000
        /*0040*/ 	.short	0x0002
        /*0042*/ 	.short	0x0010
        /*0044*/ 	.byte	0x00, 0xf5, 0x21, 0x00


	//----- nvinfo : EIATTR_KPARAM_INFO
	.align		4
.L_25:
        /*0048*/ 	.byte	0x04, 0x17
        /*004a*/ 	.short	(.L_27 - .L_26)
.L_26:
        /*004c*/ 	.word	0x00000000
        /*0050*/ 	.short	0x0001
        /*0052*/ 	.short	0x0008
        /*0054*/ 	.byte	0x00, 0xf5, 0x21, 0x00


	//----- nvinfo : EIATTR_KPARAM_INFO
	.align		4
.L_27:
        /*0058*/ 	.byte	0x04, 0x17
        /*005a*/ 	.short	(.L_29 - .L_28)
.L_28:
        /*005c*/ 	.word	0x00000000
        /*0060*/ 	.short	0x0000
        /*0062*/ 	.short	0x0000
        /*0064*/ 	.byte	0x00, 0xf5, 0x21, 0x00


	//----- nvinfo : EIATTR_SPARSE_MMA_MASK
	.align		4
.L_29:
        /*0068*/ 	.byte	0x03, 0x50
        /*006a*/ 	.short	0x0000


	//----- nvinfo : EIATTR_MAXREG_COUNT
	.align		4
        /*006c*/ 	.byte	0x03, 0x1b
        /*006e*/ 	.short	0x00ff


	//----- nvinfo : EIATTR_MERCURY_ISA_VERSION
	.align		4
        /*0070*/ 	.byte	0x03, 0x5f
        /*0072*/ 	.short	0x0101


	//----- nvinfo : EIATTR_VRC_CTA_INIT_COUNT
	.align		4
        /*0074*/ 	.byte	0x02, 0x4a
	.zero		1
	.zero		1


	//----- nvinfo : EIATTR_EXIT_INSTR_OFFSETS
	.align		4
        /*0078*/ 	.byte	0x04, 0x1c
        /*007a*/ 	.short	(.L_31 - .L_30)


	//   ....[0]....
.L_30:
        /*007c*/ 	.word	0x000004f0


	//----- nvinfo : EIATTR_CRS_STACK_SIZE
	.align		4
.L_31:
        /*0080*/ 	.byte	0x04, 0x1e
        /*0082*/ 	.short	(.L_33 - .L_32)
.L_32:
        /*0084*/ 	.word	0x00000000


	//----- nvinfo : EIATTR_CBANK_PARAM_SIZE
	.align		4
.L_33:
        /*0088*/ 	.byte	0x03, 0x19
        /*008a*/ 	.short	0x0028


	//----- nvinfo : EIATTR_PARAM_CBANK
	.align		4
        /*008c*/ 	.byte	0x04, 0x0a
        /*008e*/ 	.short	(.L_35 - .L_34)
	.align		4
.L_34:
        /*0090*/ 	.word	index@(.nv.constant0._Z20backwardSubstitutionPdS_S_S_ii)
        /*0094*/ 	.short	0x0380
        /*0096*/ 	.short	0x0028


	//----- nvinfo : EIATTR_SW_WAR
	.align		4
.L_35:
        /*0098*/ 	.byte	0x04, 0x36
        /*009a*/ 	.short	(.L_37 - .L_36)
.L_36:
        /*009c*/ 	.word	0x00000008
.L_37:


//--------------------- .nv.info._Z16forwardReductionPdS_S_S_ii --------------------------
	.section	.nv.info._Z16forwardReductionPdS_S_S_ii,"",@"SHT_CUDA_INFO"
	.sectionflags	@""
	.align	4


	//----- nvinfo : EIATTR_CUDA_API_VERSION
	.align		4
        /*0000*/ 	.byte	0x04, 0x37
        /*0002*/ 	.short	(.L_39 - .L_38)
.L_38:
        /*0004*/ 	.word	0x00000082


	//----- nvinfo : EIATTR_KPARAM_INFO
	.align		4
.L_39:
        /*0008*/ 	.byte	0x04, 0x17
        /*000a*/ 	.short	(.L_41 - .L_40)
.L_40:
        /*000c*/ 	.word	0x00000000
        /*0010*/ 	.short	0x0005
        /*0012*/ 	.short	0x0024
        /*0014*/ 	.byte	0x00, 0xf0, 0x11, 0x00


	//----- nvinfo : EIATTR_KPARAM_INFO
	.align		4
.L_41:
        /*0018*/ 	.byte	0x04, 0x17
        /*001a*/ 	.short	(.L_43 - .L_42)
.L_42:
        /*001c*/ 	.word	0x00000000
        /*0020*/ 	.short	0x0004
        /*0022*/ 	.short	0x0020
        /*0024*/ 	.byte	0x00, 0xf0, 0x11, 0x00


	//----- nvinfo : EIATTR_KPARAM_INFO
	.align		4
.L_43:
        /*0028*/ 	.byte	0x04, 0x17
        /*002a*/ 	.short	(.L_45 - .L_44)
.L_44:
        /*002c*/ 	.word	0x00000000
        /*0030*/ 	.short	0x0003
        /*0032*/ 	.short	0x0018
        /*0034*/ 	.byte	0x00, 0xf5, 0x21, 0x00


	//----- nvinfo : EIATTR_KPARAM_INFO
	.align		4
.L_45:
        /*0038*/ 	.byte	0x04, 0x17
        /*003a*/ 	.short	(.L_47 - .L_46)
.L_46:
        /*003c*/ 	.word	0x00000000
        /*0040*/ 	.short	0x0002
        /*0042*/ 	.short	0x0010
        /*0044*/ 	.byte	0x00, 0xf5, 0x21, 0x00


	//----- nvinfo : EIATTR_KPARAM_INFO
	.align		4
.L_47:
        /*0048*/ 	.byte	0x04, 0x17
        /*004a*/ 	.short	(.L_49 - .L_48)
.L_48:
        /*004c*/ 	.word	0x00000000
        /*0050*/ 	.short	0x0001
        /*0052*/ 	.short	0x0008
        /*0054*/ 	.byte	0x00, 0xf5, 0x21, 0x00


	//----- nvinfo : EIATTR_KPARAM_INFO
	.align		4
.L_49:
        /*0058*/ 	.byte	0x04, 0x17
        /*005a*/ 	.short	(.L_51 - .L_50)
.L_50:
        /*005c*/ 	.word	0x00000000
        /*0060*/ 	.short	0x0000
        /*0062*/ 	.short	0x0000
        /*0064*/ 	.byte	0x00, 0xf5, 0x21, 0x00


	//----- nvinfo : EIATTR_SPARSE_MMA_MASK
	.align		4
.L_51:
        /*0068*/ 	.byte	0x03, 0x50
        /*006a*/ 	.short	0x0000


	//----- nvinfo : EIATTR_MAXREG_COUNT
	.align		4
        /*006c*/ 	.byte	0x03, 0x1b
        /*006e*/ 	.short	0x00ff


	//----- nvinfo : EIATTR_MERCURY_ISA_VERSION
	.align		4
        /*0070*/ 	.byte	0x03, 0x5f
        /*0072*/ 	.short	0x0101


	//----- nvinfo : EIATTR_VRC_CTA_INIT_COUNT
	.align		4
        /*0074*/ 	.byte	0x02, 0x4a
	.zero		1
	.zero		1


	//----- nvinfo : EIATTR_EXIT_INSTR_OFFSETS
	.align		4
        /*0078*/ 	.byte	0x04, 0x1c
        /*007a*/ 	.short	(.L_53 - .L_52)


	//   ....[0]....
.L_52:
        /*007c*/ 	.word	0x00000550


	//   ....[1]....
        /*0080*/ 	.word	0x00000940


	//   ....[2]....
        /*0084*/ 	.word	0x00000f80


	//----- nvinfo : EIATTR_CRS_STACK_SIZE
	.align		4
.L_53:
        /*0088*/ 	.byte	0x04, 0x1e
        /*008a*/ 	.short	(.L_55 - .L_54)
.L_54:
        /*008c*/ 	.word	0x00000000


	//----- nvinfo : EIATTR_CBANK_PARAM_SIZE
	.align		4
.L_55:
        /*0090*/ 	.byte	0x03, 0x19
        /*0092*/ 	.short	0x0028


	//----- nvinfo : EIATTR_PARAM_CBANK
	.align		4
        /*0094*/ 	.byte	0x04, 0x0a
        /*0096*/ 	.short	(.L_57 - .L_56)
	.align		4
.L_56:
        /*0098*/ 	.word	index@(.nv.constant0._Z16forwardReductionPdS_S_S_ii)
        /*009c*/ 	.short	0x0380
        /*009e*/ 	.short	0x0028


	//----- nvinfo : EIATTR_SW_WAR
	.align		4
.L_57:
        /*00a0*/ 	.byte	0x04, 0x36
        /*00a2*/ 	.short	(.L_59 - .L_58)
.L_58:
        /*00a4*/ 	.word	0x00000008
.L_59:


//--------------------- .nv.callgraph             --------------------------
	.section	.nv.callgraph,"",@"SHT_CUDA_CALLGRAPH"
	.align	4
	.sectionentsize	8
	.align		4
        /*0000*/ 	.word	0x00000000
	.align		4
        /*0004*/ 	.word	0xffffffff
	.align		4
        /*0008*/ 	.word	0x00000000
	.align		4
        /*000c*/ 	.word	0xfffffffe
	.align		4
        /*0010*/ 	.word	0x00000000
	.align		4
        /*0014*/ 	.word	0xfffffffd
	.align		4
        /*0018*/ 	.word	0x00000000
	.align		4
        /*001c*/ 	.word	0xfffffffc


//--------------------- .text._Z20backwardSubstitutionPdS_S_S_ii --------------------------
	.section	.text._Z20backwardSubstitutionPdS_S_S_ii,"ax",@progbits
	.align	128
        .global         _Z20backwardSubstitutionPdS_S_S_ii
        .type           _Z20backwardSubstitutionPdS_S_S_ii,@function
        .size           _Z20backwardSubstitutionPdS_S_S_ii,(.L_x_27 - _Z20backwardSubstitutionPdS_S_S_ii)
        .other          _Z20backwardSubstitutionPdS_S_S_ii,@"STO_CUDA_ENTRY STV_DEFAULT"
_Z20backwardSubstitutionPdS_S_S_ii:
.text._Z20backwardSubstitutionPdS_S_S_ii:
[----:B------:R-:W-:Y:S01]  /*0000*/  LDC R1, c[0x0][0x37c] ;  /* 0x0000df00ff017b82 */ /* 0x000fe20000000800 */
[----:B------:R-:W0:Y:S07]  /*0010*/  S2R R0, SR_TID.X ;  /* 0x0000000000007919 */ /* 0x000e2e0000002100 */
[----:B------:R-:W1:Y:S01]  /*0020*/  LDC.64 R2, c[0x0][0x3a0] ;  /* 0x0000e800ff027b82 */ /* 0x000e620000000a00 */
[----:B------:R-:W2:Y:S01]  /*0030*/  LDCU.64 UR4, c[0x0][0x358] ;  /* 0x00006b00ff0477ac */ /* 0x000ea20008000a00 */
[----:B------:R-:W-:Y:S06]  /*0040*/  BSSY.RECONVERGENT B0, `(.L_x_0) ;  /* 0x000002a000007945 */ /* 0x000fec0003800200 */
[----:B------:R-:W3:Y:S01]  /*0050*/  S2UR UR6, SR_CTAID.X ;  /* 0x00000000000679c3 */ /* 0x000ee20000002500 */
[----:B-1----:R-:W-:-:S04]  /*0060*/  LEA.HI R8, R3, R3, RZ, 0x1 ;  /* 0x0000000303087211 */ /* 0x002fc800078f08ff */
[----:B------:R-:W-:Y:S02]  /*0070*/  SHF.R.S32.HI R8, RZ, 0x1, R8 ;  /* 0x00000001ff087819 */ /* 0x000fe40000011408 */
[C---:B0-----:R-:W-:Y:S01]  /*0080*/  ISETP.NE.AND P0, PT, R0.reuse, RZ, PT ;  /* 0x000000ff0000720c */ /* 0x041fe20003f05270 */
[----:B------:R-:W-:Y:S02]  /*0090*/  IMAD R3, R0, R3, RZ ;  /* 0x0000000300037224 */ /* 0x000fe400078e02ff */
[----:B---3--:R-:W-:-:S03]  /*00a0*/  IMAD R5, R2, UR6, RZ ;  /* 0x0000000602057c24 */ /* 0x008fc6000f8e02ff */
[----:B------:R-:W-:-:S07]  /*00b0*/  IADD3 R0, PT, PT, R8, -0x1, R3 ;  /* 0xffffffff08007810 */ /* 0x000fce0007ffe003 */
[----:B--2---:R-:W-:Y:S05]  /*00c0*/  @P0 BRA `(.L_x_1) ;  /* 0x0000000000300947 */ /* 0x004fea0003800000 */
[----:B------:R-:W0:Y:S01]  /*00d0*/  LDCU.64 UR6, c[0x0][0x398] ;  /* 0x00007300ff0677ac */ /* 0x000e220008000a00 */
[----:B------:R-:W-:Y:S02]  /*00e0*/  IADD3 R4, P0, P1, R5, R8, R3 ;  /* 0x0000000805047210 */ /* 0x000fe4000791e003 */
[----:B------:R-:W-:Y:S02]  /*00f0*/  SHF.R.S32.HI R2, RZ, 0x1f, R5 ;  /* 0x0000001fff027819 */ /* 0x000fe40000011405 */
[----:B------:R-:W-:-:S04]  /*0100*/  SHF.R.S32.HI R3, RZ, 0x1f, R8 ;  /* 0x0000001fff037819 */ /* 0x000fc80000011408 */
[----:B------:R-:W-:Y:S02]  /*0110*/  IADD3.X R3, PT, PT, R2, R3, RZ, P0, P1 ;  /* 0x0000000302037210 */ /* 0x000fe400007e24ff */
[----:B0-----:R-:W-:-:S04]  /*0120*/  LEA R6, P0, R4, UR6, 0x3 ;  /* 0x0000000604067c11 */ /* 0x001fc8000f8018ff */
[----:B------:R-:W-:-:S05]  /*0130*/  LEA.HI.X R7, R4, UR7, R3, 0x3, P0 ;  /* 0x0000000704077c11 */ /* 0x000fca00080f1c03 */
[----:B------:R0:W5:Y:S01]  /*0140*/  LDG.E.64 R2, desc[UR4][R6.64+-0x8] ;  /* 0xfffff80406027981 */ /* 0x000162000c1e1b00 */
[----:B------:R-:W-:Y:S01]  /*0150*/  IADD3 R4, P0, PT, R6, -0x8, RZ ;  /* 0xfffffff806047810 */ /* 0x000fe20007f1e0ff */
[----:B------:R-:W-:-:S03]  /*0160*/  IMAD.IADD R9, R5, 0x1, R0 ;  /* 0x0000000105097824 */ /* 0x000fc600078e0200 */
[----:B------:R-:W-:Y:S01]  /*0170*/  IADD3.X R5, PT, PT, R7, -0x1, RZ, P0, !PT ;  /* 0xffffffff07057810 */ /* 0x000fe200007fe4ff */
[----:B------:R-:W-:Y:S08]  /*0180*/  BRA `(.L_x_2) ;  /* 0x0000000000547947 */ /* 0x000ff00003800000 */
.L_x_1:
[----:B------:R-:W0:Y:S01]  /*0190*/  LDC.64 R12, c[0x0][0x398] ;  /* 0x0000e600ff0c7b82 */ /* 0x000e220000000a00 */
[----:B------:R-:W1:Y:S01]  /*01a0*/  LDCU.64 UR6, c[0x0][0x380] ;  /* 0x00007000ff0677ac */ /* 0x000e620008000a00 */
[----:B------:R-:W-:Y:S01]  /*01b0*/  SHF.R.S32.HI R7, RZ, 0x1f, R3 ;  /* 0x0000001fff077819 */ /* 0x000fe20000011403 */
[----:B------:R-:W-:Y:S01]  /*01c0*/  IMAD.IADD R9, R5, 0x1, R0 ;  /* 0x0000000105097824 */ /* 0x000fe200078e0200 */
[C---:B------:R-:W-:Y:S01]  /*01d0*/  IADD3 R4, P0, PT, R8.reuse, R3, RZ ;  /* 0x0000000308047210 */ /* 0x040fe20007f1e0ff */
[----:B------:R-:W2:Y:S02]  /*01e0*/  LDCU.64 UR8, c[0x0][0x398] ;  /* 0x00007300ff0877ac */ /* 0x000ea40008000a00 */
[----:B------:R-:W-:Y:S01]  /*01f0*/  IMAD.IADD R3, R9, 0x1, -R8 ;  /* 0x0000000109037824 */ /* 0x000fe200078e0a08 */
[----:B------:R-:W-:Y:S02]  /*0200*/  LEA.HI.X.SX32 R7, R8, R7, 0x1, P0 ;  /* 0x0000000708077211 */ /* 0x000fe400000f0eff */
[----:B------:R-:W-:-:S04]  /*0210*/  IADD3 R2, P0, PT, R5, R4, RZ ;  /* 0x0000000405027210 */ /* 0x000fc80007f1e0ff */
[----:B------:R-:W-:Y:S02]  /*0220*/  LEA.HI.X.SX32 R5, R5, R7, 0x1, P0 ;  /* 0x0000000705057211 */ /* 0x000fe400000f0eff */
[----:B-1----:R-:W-:Y:S02]  /*0230*/  LEA R10, P1, R4, UR6, 0x3 ;  /* 0x00000006040a7c11 */ /* 0x002fe4000f8218ff */
[----:B--2---:R-:W-:Y:S01]  /*0240*/  LEA R6, P0, R2, UR8, 0x3 ;  /* 0x0000000802067c11 */ /* 0x004fe2000f8018ff */
[----:B0-----:R-:W-:Y:S01]  /*0250*/  IMAD.WIDE R12, R3, 0x8, R12 ;  /* 0x00000008030c7825 */ /* 0x001fe200078e020c */
[----:B------:R-:W-:Y:S02]  /*0260*/  LEA.HI.X R11, R4, UR7, R7, 0x3, P1 ;  /* 0x00000007040b7c11 */ /* 0x000fe400088f1c07 */
[----:B------:R-:W-:-:S03]  /*0270*/  LEA.HI.X R7, R2, UR9, R5, 0x3, P0 ;  /* 0x0000000902077c11 */ /* 0x000fc600080f1c05 */
[----:B------:R-:W2:Y:S04]  /*0280*/  LDG.E.64 R12, desc[UR4][R12.64] ;  /* 0x000000040c0c7981 */ /* 0x000ea8000c1e1b00 */
[----:B------:R-:W2:Y:S04]  /*0290*/  LDG.E.64 R10, desc[UR4][R10.64+-0x8] ;  /* 0xfffff8040a0a7981 */ /* 0x000ea8000c1e1b00 */
[----:B------:R-:W2:Y:S01]  /*02a0*/  LDG.E.64 R2, desc[UR4][R6.64+-0x8] ;  /* 0xfffff80406027981 */ /* 0x000ea2000c1e1b00 */
[----:B------:R-:W-:-:S04]  /*02b0*/  IADD3 R4, P0, PT, R6, -0x8, RZ ;  /* 0xfffffff806047810 */ /* 0x000fc80007f1e0ff */
[----:B------:R-:W-:Y:S01]  /*02c0*/  IADD3.X R5, PT, PT, R7, -0x1, RZ, P0, !PT ;  /* 0xffffffff07057810 */ /* 0x000fe200007fe4ff */
[----:B--2---:R-:W-:-:S11]  /*02d0*/  DFMA R2, -R10, R12, R2 ;  /* 0x0000000c0a02722b */ /* 0x004fd60000000102 */
.L_x_2:
[----:B------:R-:W-:Y:S05]  /*02e0*/  BSYNC.RECONVERGENT B0 ;  /* 0x0000000000007941 */ /* 0x000fea0003800200 */
.L_x_0:
[----:B0-----:R-:W0:Y:S08]  /*02f0*/  LDC.64 R6, c[0x0][0x388] ;  /* 0x0000e200ff067b82 */ /* 0x001e300000000a00 */
[----:B------:R-:W1:Y:S08]  /*0300*/  LDC.64 R12, c[0x0][0x398] ;  /* 0x0000e600ff0c7b82 */ /* 0x000e700000000a00 */
[----:B------:R-:W2:Y:S01]  /*0310*/  LDC.64 R10, c[0x0][0x390] ;  /* 0x0000e400ff0a7b82 */ /* 0x000ea20000000a00 */
[----:B0-----:R-:W-:-:S06]  /*0320*/  IMAD.WIDE R6, R0, 0x8, R6 ;  /* 0x0000000800067825 */ /* 0x001fcc00078e0206 */
[----:B------:R-:W3:Y:S01]  /*0330*/  LDG.E.64 R6, desc[UR4][R6.64] ;  /* 0x0000000406067981 */ /* 0x000ee2000c1e1b00 */
[----:B------:R-:W-:-:S04]  /*0340*/  IMAD.IADD R9, R8, 0x1, R9 ;  /* 0x0000000108097824 */ /* 0x000fc800078e0209 */
[----:B-1----:R-:W-:-:S04]  /*0350*/  IMAD.WIDE R12, R9, 0x8, R12 ;  /* 0x00000008090c7825 */ /* 0x002fc800078e020c */
[----:B--2---:R-:W-:Y:S02]  /*0360*/  IMAD.WIDE R10, R0, 0x8, R10 ;  /* 0x00000008000a7825 */ /* 0x004fe400078e020a */
[----:B------:R-:W2:Y:S04]  /*0370*/  LDG.E.64 R12, desc[UR4][R12.64] ;  /* 0x000000040c0c7981 */ /* 0x000ea8000c1e1b00 */
[----:B------:R-:W2:Y:S01]  /*0380*/  LDG.E.64 R8, desc[UR4][R10.64] ;  /* 0x000000040a087981 */ /* 0x000ea2000c1e1b00 */
[----:B------:R-:W-:Y:S01]  /*0390*/  IMAD.MOV.U32 R14, RZ, RZ, 0x1 ;  /* 0x00000001ff0e7424 */ /* 0x000fe200078e00ff */
[----:B------:R-:W-:Y:S01]  /*03a0*/  BSSY.RECONVERGENT B0, `(.L_x_3) ;  /* 0x0000013000007945 */ /* 0x000fe20003800200 */
[----:B---3--:R-:W0:Y:S01]  /*03b0*/  MUFU.RCP64H R15, R7 ;  /* 0x00000007000f7308 */ /* 0x008e220000001800 */
[----:B--2--5:R-:W-:-:S03]  /*03c0*/  DFMA R8, -R8, R12, R2 ;  /* 0x0000000c0808722b */ /* 0x024fc60000000102 */
[----:B0-----:R-:W-:-:S08]  /*03d0*/  DFMA R16, -R6, R14, 1 ;  /* 0x3ff000000610742b */ /* 0x001fd0000000010e */
[----:B------:R-:W-:Y:S01]  /*03e0*/  DFMA R16, R16, R16, R16 ;  /* 0x000000101010722b */ /* 0x000fe20000000010 */
[----:B------:R-:W-:-:S07]  /*03f0*/  FSETP.GEU.AND P1, PT, |R9|, 6.5827683646048100446e-37, PT ;  /* 0x036000000900780b */ /* 0x000fce0003f2e200 */
[----:B------:R-:W-:-:S08]  /*0400*/  DFMA R16, R14, R16, R14 ;  /* 0x000000100e10722b */ /* 0x000fd0000000000e */
[----:B------:R-:W-:-:S08]  /*0410*/  DFMA R14, -R6, R16, 1 ;  /* 0x3ff00000060e742b */ /* 0x000fd00000000110 */
[----:B------:R-:W-:-:S08]  /*0420*/  DFMA R14, R16, R14, R16 ;  /* 0x0000000e100e722b */ /* 0x000fd00000000010 */
[----:B------:R-:W-:-:S08]  /*0430*/  DMUL R2, R8, R14 ;  /* 0x0000000e08027228 */ /* 0x000fd00000000000 */
[----:B------:R-:W-:-:S08]  /*0440*/  DFMA R12, -R6, R2, R8 ;  /* 0x00000002060c722b */ /* 0x000fd00000000108 */
[----:B------:R-:W-:-:S10]  /*0450*/  DFMA R2, R14, R12, R2 ;  /* 0x0000000c0e02722b */ /* 0x000fd40000000002 */
[----:B------:R-:W-:-:S05]  /*0460*/  FFMA R0, RZ, R7, R3 ;  /* 0x00000007ff007223 */ /* 0x000fca0000000003 */
[----:B------:R-:W-:-:S13]  /*0470*/  FSETP.GT.AND P0, PT, |R0|, 1.469367938527859385e-39, PT ;  /* 0x001000000000780b */ /* 0x000fda0003f04200 */
[----:B------:R-:W-:Y:S05]  /*0480*/  @P0 BRA P1, `(.L_x_4) ;  /* 0x0000000000100947 */ /* 0x000fea0000800000 */
[----:B------:R-:W-:-:S07]  /*0490*/  MOV R0, 0x4b0 ;  /* 0x000004b000007802 */ /* 0x000fce0000000f00 */
[----:B------:R-:W-:Y:S05]  /*04a0*/  CALL.REL.NOINC `($__internal_0_$__cuda_sm20_div_rn_f64_full) ;  /* 0x0000000000147944 */ /* 0x000fea0003c00000 */
[----:B------:R-:W-:Y:S02]  /*04b0*/  IMAD.MOV.U32 R2, RZ, RZ, R12 ;  /* 0x000000ffff027224 */ /* 0x000fe400078e000c */
[----:B------:R-:W-:-:S07]  /*04c0*/  IMAD.MOV.U32 R3, RZ, RZ, R13 ;  /* 0x000000ffff037224 */ /* 0x000fce00078e000d */
.L_x_4:
[----:B------:R-:W-:Y:S05]  /*04d0*/  BSYNC.RECONVERGENT B0 ;  /* 0x0000000000007941 */ /* 0x000fea0003800200 */
.L_x_3:
[----:B------:R-:W-:Y:S01]  /*04e0*/  STG.E.64 desc[UR4][R4.64], R2 ;  /* 0x0000000204007986 */ /* 0x000fe2000c101b04 */
[----:B------:R-:W-:Y:S05]  /*04f0*/  EXIT ;  /* 0x000000000000794d */ /* 0x000fea0003800000 */
        .weak           $__internal_0_$__cuda_sm20_div_rn_f64_full
        .type           $__internal_0_$__cuda_sm20_div_rn_f64_full,@function
        .size           $__internal_0_$__cuda_sm20_div_rn_f64_full,(.L_x_27 - $__internal_0_$__cuda_sm20_div_rn_f64_full)
$__internal_0_$__cuda_sm20_div_rn_f64_full:
[C---:B------:R-:W-:Y:S01]  /*0500*/  FSETP.GEU.AND P0, PT, |R7|.reuse, 1.469367938527859385e-39, PT ;  /* 0x001000000700780b */ /* 0x040fe20003f0e200 */
[----:B------:R-:W-:Y:S01]  /*0510*/  IMAD.MOV.U32 R16, RZ, RZ, 0x1 ;  /* 0x00000001ff107424 */ /* 0x000fe200078e00ff */
[----:B------:R-:W-:Y:S01]  /*0520*/  LOP3.LUT R2, R7, 0x800fffff, RZ, 0xc0, !PT ;  /* 0x800fffff07027812 */ /* 0x000fe200078ec0ff */
[----:B------:R-:W-:Y:S01]  /*0530*/  BSSY.RECONVERGENT B1, `(.L_x_5) ;  /* 0x0000055000017945 */ /* 0x000fe20003800200 */
[C---:B------:R-:W-:Y:S02]  /*0540*/  FSETP.GEU.AND P2, PT, |R9|.reuse, 1.469367938527859385e-39, PT ;  /* 0x001000000900780b */ /* 0x040fe40003f4e200 */
[----:B------:R-:W-:Y:S01]  /*0550*/  LOP3.LUT R3, R2, 0x3ff00000, RZ, 0xfc, !PT ;  /* 0x3ff0000002037812 */ /* 0x000fe200078efcff */
[----:B------:R-:W-:Y:S01]  /*0560*/  IMAD.MOV.U32 R2, RZ, RZ, R6 ;  /* 0x000000ffff027224 */ /* 0x000fe200078e0006 */
[----:B------:R-:W-:Y:S02]  /*0570*/  LOP3.LUT R12, R9, 0x7ff00000, RZ, 0xc0, !PT ;  /* 0x7ff00000090c7812 */ /* 0x000fe400078ec0ff */
[----:B------:R-:W-:-:S03]  /*0580*/  LOP3.LUT R15, R7, 0x7ff00000, RZ, 0xc0, !PT ;  /* 0x7ff00000070f7812 */ /* 0x000fc600078ec0ff */
[----:B------:R-:W-:Y:S01]  /*0590*/  @!P0 DMUL R2, R6, 8.98846567431157953865e+307 ;  /* 0x7fe0000006028828 */ /* 0x000fe20000000000 */
[----:B------:R-:W-:-:S03]  /*05a0*/  ISETP.GE.U32.AND P1, PT, R12, R15, PT ;  /* 0x0000000f0c00720c */ /* 0x000fc60003f26070 */
[----:B------:R-:W-:Y:S01]  /*05b0*/  @!P2 LOP3.LUT R13, R7, 0x7ff00000, RZ, 0xc0, !PT ;  /* 0x7ff00000070da812 */ /* 0x000fe200078ec0ff */
[----:B------:R-:W-:Y:S01]  /*05c0*/  @!P2 IMAD.MOV.U32 R18, RZ, RZ, RZ ;  /* 0x000000ffff12a224 */ /* 0x000fe200078e00ff */
[----:B------:R-:W0:Y:S02]  /*05d0*/  MUFU.RCP64H R17, R3 ;  /* 0x0000000300117308 */ /* 0x000e240000001800 */
[----:B------:R-:W-:Y:S01]  /*05e0*/  @!P2 ISETP.GE.U32.AND P3, PT, R12, R13, PT ;  /* 0x0000000d0c00a20c */ /* 0x000fe20003f66070 */
[----:B------:R-:W-:-:S05]  /*05f0*/  IMAD.MOV.U32 R13, RZ, RZ, 0x1ca00000 ;  /* 0x1ca00000ff0d7424 */ /* 0x000fca00078e00ff */
[----:B------:R-:W-:-:S04]  /*0600*/  @!P2 SEL R19, R13, 0x63400000, !P3 ;  /* 0x634000000d13a807 */ /* 0x000fc80005800000 */
[----:B------:R-:W-:-:S04]  /*0610*/  @!P2 LOP3.LUT R19, R19, 0x80000000, R9, 0xf8, !PT ;  /* 0x800000001313a812 */ /* 0x000fc800078ef809 */
[----:B------:R-:W-:Y:S01]  /*0620*/  @!P2 LOP3.LUT R19, R19, 0x100000, RZ, 0xfc, !PT ;  /* 0x001000001313a812 */ /* 0x000fe200078efcff */
[----:B0-----:R-:W-:-:S08]  /*0630*/  DFMA R10, R16, -R2, 1 ;  /* 0x3ff00000100a742b */ /* 0x001fd00000000802 */
[----:B------:R-:W-:-:S08]  /*0640*/  DFMA R10, R10, R10, R10 ;  /* 0x0000000a0a0a722b */ /* 0x000fd0000000000a */
[----:B------:R-:W-:Y:S01]  /*0650*/  DFMA R16, R16, R10, R16 ;  /* 0x0000000a1010722b */ /* 0x000fe20000000010 */
[----:B------:R-:W-:Y:S01]  /*0660*/  SEL R11, R13, 0x63400000, !P1 ;  /* 0x634000000d0b7807 */ /* 0x000fe20004800000 */
[----:B------:R-:W-:-:S03]  /*0670*/  IMAD.MOV.U32 R10, RZ, RZ, R8 ;  /* 0x000000ffff0a7224 */ /* 0x000fc600078e0008 */
[----:B------:R-:W-:-:S03]  /*0680*/  LOP3.LUT R11, R11, 0x800fffff, R9, 0xf8, !PT ;  /* 0x800fffff0b0b7812 */ /* 0x000fc600078ef809 */
[----:B------:R-:W-:-:S03]  /*0690*/  DFMA R20, R16, -R2, 1 ;  /* 0x3ff000001014742b */ /* 0x000fc60000000802 */
[----:B------:R-:W-:-:S05]  /*06a0*/  @!P2 DFMA R10, R10, 2, -R18 ;  /* 0x400000000a0aa82b */ /* 0x000fca0000000812 */
[----:B------:R-:W-:Y:S01]  /*06b0*/  DFMA R16, R16, R20, R16 ;  /* 0x000000141010722b */ /* 0x000fe20000000010 */
[----:B------:R-:W-:Y:S02]  /*06c0*/  IMAD.MOV.U32 R21, RZ, RZ, R12 ;  /* 0x000000ffff157224 */ /* 0x000fe400078e000c */
[----:B------:R-:W-:Y:S01]  /*06d0*/  IMAD.MOV.U32 R20, RZ, RZ, R15 ;  /* 0x000000ffff147224 */ /* 0x000fe200078e000f */
[----:B------:R-:W-:Y:S02]  /*06e0*/  @!P0 LOP3.LUT R20, R3, 0x7ff00000, RZ, 0xc0, !PT ;  /* 0x7ff0000003148812 */ /* 0x000fe400078ec0ff */
[----:B------:R-:W-:Y:S02]  /*06f0*/  @!P2 LOP3.LUT R21, R11, 0x7ff00000, RZ, 0xc0, !PT ;  /* 0x7ff000000b15a812 */ /* 0x000fe400078ec0ff */
[----:B------:R-:W-:Y:S01]  /*0700*/  DMUL R18, R16, R10 ;  /* 0x0000000a10127228 */ /* 0x000fe20000000000 */
[----:B------:R-:W-:Y:S02]  /*0710*/  VIADD R23, R20, 0xffffffff ;  /* 0xffffffff14177836 */ /* 0x000fe40000000000 */
[----:B------:R-:W-:-:S05]  /*0720*/  VIADD R22, R21, 0xffffffff ;  /* 0xffffffff15167836 */ /* 0x000fca0000000000 */
[----:B------:R-:W-:Y:S01]  /*0730*/  DFMA R14, R18, -R2, R10 ;  /* 0x80000002120e722b */ /* 0x000fe2000000000a */
[----:B------:R-:W-:-:S04]  /*0740*/  ISETP.GT.U32.AND P0, PT, R22, 0x7feffffe, PT ;  /* 0x7feffffe1600780c */ /* 0x000fc80003f04070 */
[----:B------:R-:W-:-:S03]  /*0750*/  ISETP.GT.U32.OR P0, PT, R23, 0x7feffffe, P0 ;  /* 0x7feffffe1700780c */ /* 0x000fc60000704470 */
[----:B------:R-:W-:-:S10]  /*0760*/  DFMA R14, R16, R14, R18 ;  /* 0x0000000e100e722b */ /* 0x000fd40000000012 */
[----:B------:R-:W-:Y:S05]  /*0770*/  @P0 BRA `(.L_x_6) ;  /* 0x00000000006c0947 */ /* 0x000fea0003800000 */
[----:B------:R-:W-:-:S04]  /*0780*/  LOP3.LUT R9, R7, 0x7ff00000, RZ, 0xc0, !PT ;  /* 0x7ff0000007097812 */ /* 0x000fc800078ec0ff */
[CC--:B------:R-:W-:Y:S02]  /*0790*/  VIADDMNMX R8, R12.reuse, -R9.reuse, 0xb9600000, !PT ;  /* 0xb96000000c087446 */ /* 0x0c0fe40007800909 */
[----:B------:R-:W-:Y:S02]  /*07a0*/  ISETP.GE.U32.AND P0, PT, R12, R9, PT ;  /* 0x000000090c00720c */ /* 0x000fe40003f06070 */
[----:B------:R-:W-:Y:S02]  /*07b0*/  VIMNMX R8, PT, PT, R8, 0x46a00000, PT ;  /* 0x46a0000008087848 */ /* 0x000fe40003fe0100 */
[----:B------:R-:W-:-:S05]  /*07c0*/  SEL R13, R13, 0x63400000, !P0 ;  /* 0x634000000d0d7807 */ /* 0x000fca0004000000 */
[----:B------:R-:W-:Y:S02]  /*07d0*/  IMAD.IADD R16, R8, 0x1, -R13 ;  /* 0x0000000108107824 */ /* 0x000fe400078e0a0d */
[----:B------:R-:W-:Y:S02]  /*07e0*/  IMAD.MOV.U32 R8, RZ, RZ, RZ ;  /* 0x000000ffff087224 */ /* 0x000fe400078e00ff */
[----:B------:R-:W-:-:S06]  /*07f0*/  VIADD R9, R16, 0x7fe00000 ;  /* 0x7fe0000010097836 */ /* 0x000fcc0000000000 */
[----:B------:R-:W-:-:S10]  /*0800*/  DMUL R12, R14, R8 ;  /* 0x000000080e0c7228 */ /* 0x000fd40000000000 */
[----:B------:R-:W-:-:S13]  /*0810*/  FSETP.GTU.AND P0, PT, |R13|, 1.469367938527859385e-39, PT ;  /* 0x001000000d00780b */ /* 0x000fda0003f0c200 */
[----:B------:R-:W-:Y:S05]  /*0820*/  @P0 BRA `(.L_x_7) ;  /* 0x0000000000940947 */ /* 0x000fea0003800000 */
[----:B------:R-:W-:Y:S01]  /*0830*/  DFMA R2, R14, -R2, R10 ;  /* 0x800000020e02722b */ /* 0x000fe2000000000a */
[----:B------:R-:W-:-:S09]  /*0840*/  IMAD.MOV.U32 R8, RZ, RZ, RZ ;  /* 0x000000ffff087224 */ /* 0x000fd200078e00ff */
[C---:B------:R-:W-:Y:S02]  /*0850*/  FSETP.NEU.AND P0, PT, R3.reuse, RZ, PT ;  /* 0x000000ff0300720b */ /* 0x040fe40003f0d000 */
[----:B------:R-:W-:-:S04]  /*0860*/  LOP3.LUT R7, R3, 0x80000000, R7, 0x48, !PT ;  /* 0x8000000003077812 */ /* 0x000fc800078e4807 */
[----:B------:R-:W-:-:S07]  /*0870*/  LOP3.LUT R9, R7, R9, RZ, 0xfc, !PT ;  /* 0x0000000907097212 */ /* 0x000fce00078efcff */
[----:B------:R-:W-:Y:S05]  /*0880*/  @!P0 BRA `(.L_x_7) ;  /* 0x00000000007c8947 */ /* 0x000fea0003800000 */
[----:B------:R-:W-:Y:S01]  /*0890*/  IMAD.MOV R3, RZ, RZ, -R16 ;  /* 0x000000ffff037224 */ /* 0x000fe200078e0a10 */
[----:B------:R-:W-:Y:S01]  /*08a0*/  DMUL.RP R8, R14, R8 ;  /* 0x000000080e087228 */ /* 0x000fe20000008000 */
[----:B------:R-:W-:-:S06]  /*08b0*/  IMAD.MOV.U32 R2, RZ, RZ, RZ ;  /* 0x000000ffff027224 */ /* 0x000fcc00078e00ff */
[----:B------:R-:W-:-:S03]  /*08c0*/  DFMA R2, R12, -R2, R14 ;  /* 0x800000020c02722b */ /* 0x000fc6000000000e */
[----:B------:R-:W-:-:S03]  /*08d0*/  LOP3.LUT R7, R9, R7, RZ, 0x3c, !PT ;  /* 0x0000000709077212 */ /* 0x000fc600078e3cff */
[----:B------:R-:W-:-:S04]  /*08e0*/  IADD3 R2, PT, PT, -R16, -0x43300000, RZ ;  /* 0xbcd0000010027810 */ /* 0x000fc80007ffe1ff */
[----:B------:R-:W-:-:S04]  /*08f0*/  FSETP.NEU.AND P0, PT, |R3|, R2, PT ;  /* 0x000000020300720b */ /* 0x000fc80003f0d200 */
[----:B------:R-:W-:Y:S02]  /*0900*/  FSEL R12, R8, R12, !P0 ;  /* 0x0000000c080c7208 */ /* 0x000fe40004000000 */
[----:B------:R-:W-:Y:S01]  /*0910*/  FSEL R13, R7, R13, !P0 ;  /* 0x0000000d070d7208 */ /* 0x000fe20004000000 */
[----:B------:R-:W-:Y:S06]  /*0920*/  BRA `(.L_x_7) ;  /* 0x0000000000547947 */ /* 0x000fec0003800000 */
.L_x_6:
[----:B------:R-:W-:-:S14]  /*0930*/  DSETP.NAN.AND P0, PT, R8, R8, PT ;  /* 0x000000080800722a */ /* 0x000fdc0003f08000 */
[----:B------:R-:W-:Y:S05]  /*0940*/  @P0 BRA `(.L_x_8) ;  /* 0x0000000000440947 */ /* 0x000fea0003800000 */
[----:B------:R-:W-:-:S14]  /*0950*/  DSETP.NAN.AND P0, PT, R6, R6, PT ;  /* 0x000000060600722a */ /* 0x000fdc0003f08000 */
[----:B------:R-:W-:Y:S05]  /*0960*/  @P0 BRA `(.L_x_9) ;  /* 0x0000000000300947 */ /* 0x000fea0003800000 */
[----:B------:R-:W-:Y:S01]  /*0970*/  ISETP.NE.AND P0, PT, R21, R20, PT ;  /* 0x000000141500720c */ /* 0x000fe20003f05270 */
[----:B------:R-:W-:Y:S02]  /*0980*/  IMAD.MOV.U32 R12, RZ, RZ, 0x0 ;  /* 0x00000000ff0c7424 */ /* 0x000fe400078e00ff */
[----:B------:R-:W-:-:S10]  /*0990*/  IMAD.MOV.U32 R13, RZ, RZ, -0x80000 ;  /* 0xfff80000ff0d7424 */ /* 0x000fd400078e00ff */
[----:B------:R-:W-:Y:S05]  /*09a0*/  @!P0 BRA `(.L_x_7) ;  /* 0x0000000000348947 */ /* 0x000fea0003800000 */
[----:B------:R-:W-:Y:S02]  /*09b0*/  ISETP.NE.AND P0, PT, R21, 0x7ff00000, PT ;  /* 0x7ff000001500780c */ /* 0x000fe40003f05270 */
[----:B------:R-:W-:Y:S02]  /*09c0*/  LOP3.LUT R13, R9, 0x80000000, R7, 0x48, !PT ;  /* 0x80000000090d7812 */ /* 0x000fe400078e4807 */
[----:B------:R-:W-:-:S13]  /*09d0*/  ISETP.EQ.OR P0, PT, R20, RZ, !P0 ;  /* 0x000000ff1400720c */ /* 0x000fda0004702670 */
[----:B------:R-:W-:Y:S01]  /*09e0*/  @P0 LOP3.LUT R2, R13, 0x7ff00000, RZ, 0xfc, !PT ;  /* 0x7ff000000d020812 */ /* 0x000fe200078efcff */
[----:B------:R-:W-:Y:S02]  /*09f0*/  @!P0 IMAD.MOV.U32 R12, RZ, RZ, RZ ;  /* 0x000000ffff0c8224 */ /* 0x000fe400078e00ff */
[----:B------:R-:W-:Y:S02]  /*0a00*/  @P0 IMAD.MOV.U32 R12, RZ, RZ, RZ ;  /* 0x000000ffff0c0224 */ /* 0x000fe400078e00ff */
[----:B------:R-:W-:Y:S01]  /*0a10*/  @P0 IMAD.MOV.U32 R13, RZ, RZ, R2 ;  /* 0x000000ffff0d0224 */ /* 0x000fe200078e0002 */
[----:B------:R-:W-:Y:S06]  /*0a20*/  BRA `(.L_x_7) ;  /* 0x0000000000147947 */ /* 0x000fec0003800000 */
.L_x_9:
[----:B------:R-:W-:Y:S01]  /*0a30*/  LOP3.LUT R13, R7, 0x80000, RZ, 0xfc, !PT ;  /* 0x00080000070d7812 */ /* 0x000fe200078efcff */
[----:B------:R-:W-:Y:S01]  /*0a40*/  IMAD.MOV.U32 R12, RZ, RZ, R6 ;  /* 0x000000ffff0c7224 */ /* 0x000fe200078e0006 */
[----:B------:R-:W-:Y:S06]  /*0a50*/  BRA `(.L_x_7) ;  /* 0x0000000000087947 */ /* 0x000fec0003800000 */
.L_x_8:
[----:B------:R-:W-:Y:S01]  /*0a60*/  LOP3.LUT R13, R9, 0x80000, RZ, 0xfc, !PT ;  /* 0x00080000090d7812 */ /* 0x000fe200078efcff */
[----:B------:R-:W-:-:S07]  /*0a70*/  IMAD.MOV.U32 R12, RZ, RZ, R8 ;  /* 0x000000ffff0c7224 */ /* 0x000fce00078e0008 */
.L_x_7:
[----:B------:R-:W-:Y:S05]  /*0a80*/  BSYNC.RECONVERGENT B1 ;  /* 0x0000000000017941 */ /* 0x000fea0003800200 */
.L_x_5:
[----:B------:R-:W-:Y:S02]  /*0a90*/  IMAD.MOV.U32 R2, RZ, RZ, R0 ;  /* 0x000000ffff027224 */ /* 0x000fe400078e0000 */
[----:B------:R-:W-:-:S04]  /*0aa0*/  IMAD.MOV.U32 R3, RZ, RZ, 0x0 ;  /* 0x00000000ff037424 */ /* 0x000fc800078e00ff */
[----:B------:R-:W-:Y:S05]  /*0ab0*/  RET.REL.NODEC R2 `(_Z20backwardSubstitutionPdS_S_S_ii) ;  /* 0xfffffff402507950 */ /* 0x000fea0003c3ffff */
.L_x_10:
[----:B------:R-:W-:-:S00]  /*0ac0*/  BRA `(.L_x_10) ;  /* 0xfffffffc00fc7947 */ /* 0x000fc0000383ffff */
[----:B------:R-:W-:-:S00]  /*0ad0*/  NOP ;  /* 0x0000000000007918 */ /* 0x000fc00000000000 */
        /* <DEDUP_REMOVED lines=10> */
.L_x_27:


//--------------------- .text._Z16forwardReductionPdS_S_S_ii --------------------------
	.section	.text._Z16forwardReductionPdS_S_S_ii,"ax",@progbits
	.align	128
        .global         _Z16forwardReductionPdS_S_S_ii
        .type           _Z16forwardReductionPdS_S_S_ii,@function
        .size           _Z16forwardReductionPdS_S_S_ii,(.L_x_28 - _Z16forwardReductionPdS_S_S_ii)
        .other          _Z16forwardReductionPdS_S_S_ii,@"STO_CUDA_ENTRY STV_DEFAULT"
_Z16forwardReductionPdS_S_S_ii:
.text._Z16forwardReductionPdS_S_S_ii:
[----:B------:R-:W-:Y:S08]  /*0000*/  LDC R1, c[0x0][0x37c] ;  /* 0x0000df00ff017b82 */ /* 0x000ff00000000800 */
[----:B------:R-:W0:Y:S01]  /*0010*/  LDC.64 R2, c[0x0][0x3a0] ;  /* 0x0000e800ff027b82 */ /* 0x000e220000000a00 */
[----:B------:R-:W1:Y:S01]  /*0020*/  S2R R26, SR_TID.X ;  /* 0x00000000001a7919 */ /* 0x000e620000002100 */
[----:B------:R-:W2:Y:S06]  /*0030*/  LDCU.64 UR4, c[0x0][0x358] ;  /* 0x00006b00ff0477ac */ /* 0x000eac0008000a00 */
[----:B------:R-:W3:Y:S01]  /*0040*/  S2UR UR6, SR_CTAID.X ;  /* 0x00000000000679c3 */ /* 0x000ee20000002500 */
[----:B0-----:R-:W-:Y:S01]  /*0050*/  ISETP.NE.AND P0, PT, R3, R2, PT ;  /* 0x000000020300720c */ /* 0x001fe20003f05270 */
[----:B---3--:R-:W-:-:S02]  /*0060*/  IMAD R9, R2, UR6, RZ ;  /* 0x0000000602097c24 */ /* 0x008fc4000f8e02ff */
[----:B-1----:R-:W-:-:S05]  /*0070*/  IMAD R26, R26, R3, RZ ;  /* 0x000000031a1a7224 */ /* 0x002fca00078e02ff */
[----:B------:R-:W-:-:S05]  /*0080*/  IADD3 R22, PT, PT, R26, -0x1, R3 ;  /* 0xffffffff1a167810 */ /* 0x000fca0007ffe003 */
[----:B--2---:R-:W-:Y:S05]  /*0090*/  @P0 BRA `(.L_x_11) ;  /* 0x0000000400300947 */ /* 0x004fea0003800000 */
[----:B------:R-:W0:Y:S01]  /*00a0*/  LDC.64 R12, c[0x0][0x390] ;  /* 0x0000e400ff0c7b82 */ /* 0x000e220000000a00 */
[----:B------:R-:W-:-:S04]  /*00b0*/  LEA.HI R2, R2, R2, RZ, 0x1 ;  /* 0x0000000202027211 */ /* 0x000fc800078f08ff */
[----:B------:R-:W-:Y:S02]  /*00c0*/  SHF.R.S32.HI R0, RZ, 0x1, R2 ;  /* 0x00000001ff007819 */ /* 0x000fe40000011402 */
[----:B------:R-:W-:Y:S01]  /*00d0*/  LOP3.LUT R11, R2, 0xfffffffe, RZ, 0xc0, !PT ;  /* 0xfffffffe020b7812 */ /* 0x000fe200078ec0ff */
[----:B------:R-:W1:Y:S02]  /*00e0*/  LDC.64 R4, c[0x0][0x388] ;  /* 0x0000e200ff047b82 */ /* 0x000e640000000a00 */
[----:B------:R-:W-:-:S06]  /*00f0*/  IMAD.WIDE R6, R0, 0x8, RZ ;  /* 0x0000000800067825 */ /* 0x000fcc00078e02ff */
[----:B------:R-:W2:Y:S01]  /*0100*/  LDC.64 R18, c[0x0][0x380] ;  /* 0x0000e000ff127b82 */ /* 0x000ea20000000a00 */
[----:B0-----:R-:W-:-:S07]  /*0110*/  IADD3 R2, P0, PT, R6, R12, RZ ;  /* 0x0000000c06027210 */ /* 0x001fce0007f1e0ff */
[----:B------:R-:W0:Y:S01]  /*0120*/  LDC.64 R32, c[0x0][0x398] ;  /* 0x0000e600ff207b82 */ /* 0x000e220000000a00 */
[----:B------:R-:W-:Y:S02]  /*0130*/  IMAD.X R3, R7, 0x1, R13, P0 ;  /* 0x0000000107037824 */ /* 0x000fe400000e060d */
[----:B-1----:R-:W-:-:S04]  /*0140*/  IMAD.WIDE R4, R11, 0x8, R4 ;  /* 0x000000080b047825 */ /* 0x002fc800078e0204 */
[----:B------:R-:W3:Y:S01]  /*0150*/  LDG.E.64 R2, desc[UR4][R2.64+-0x8] ;  /* 0xfffff80402027981 */ /* 0x000ee2000c1e1b00 */
[----:B------:R-:W-:Y:S01]  /*0160*/  IADD3 R20, P0, PT, R4, -R6, RZ ;  /* 0x8000000604147210 */ /* 0x000fe20007f1e0ff */
[----:B--2---:R-:W-:-:S04]  /*0170*/  IMAD.WIDE R18, R11, 0x8, R18 ;  /* 0x000000080b127825 */ /* 0x004fc800078e0212 */
[----:B------:R-:W-:Y:S02]  /*0180*/  IMAD.X R21, R5, 0x1, ~R7, P0 ;  /* 0x0000000105157824 */ /* 0x000fe400000e0e07 */
[----:B------:R-:W3:Y:S04]  /*0190*/  LDG.E.64 R18, desc[UR4][R18.64+-0x8] ;  /* 0xfffff80412127981 */ /* 0x000ee8000c1e1b00 */
[----:B------:R-:W2:Y:S04]  /*01a0*/  LDG.E.64 R4, desc[UR4][R4.64+-0x8] ;  /* 0xfffff80404047981 */ /* 0x000ea8000c1e1b00 */
[----:B------:R-:W2:Y:S01]  /*01b0*/  LDG.E.64 R20, desc[UR4][R20.64+-0x8] ;  /* 0xfffff80414147981 */ /* 0x000ea2000c1e1b00 */
[----:B------:R-:W-:-:S02]  /*01c0*/  SHF.R.S32.HI R6, RZ, 0x1f, R9 ;  /* 0x0000001fff067819 */ /* 0x000fc40000011409 */
[----:B------:R-:W-:-:S04]  /*01d0*/  IADD3 R7, P0, PT, R9, R11, RZ ;  /* 0x0000000b09077210 */ /* 0x000fc80007f1e0ff */
[----:B------:R-:W-:Y:S02]  /*01e0*/  LEA.HI.X.SX32 R8, R11, R6, 0x1, P0 ;  /* 0x000000060b087211 */ /* 0x000fe400000f0eff */
[----:B0-----:R-:W-:Y:S02]  /*01f0*/  LEA R22, P1, R7, R32, 0x3 ;  /* 0x0000002007167211 */ /* 0x001fe400078218ff */
[----:B------:R-:W-:Y:S02]  /*0200*/  IADD3 R9, P0, PT, R9, R0, RZ ;  /* 0x0000000009097210 */ /* 0x000fe40007f1e0ff */
[-C--:B------:R-:W-:Y:S02]  /*0210*/  LEA.HI.X R23, R7, R33.reuse, R8, 0x3, P1 ;  /* 0x0000002107177211 */ /* 0x080fe400008f1c08 */
[----:B------:R-:W-:Y:S02]  /*0220*/  LEA.HI.X.SX32 R0, R0, R6, 0x1, P0 ;  /* 0x0000000600007211 */ /* 0x000fe400000f0eff */
[C---:B------:R-:W-:Y:S01]  /*0230*/  LEA R32, P0, R9.reuse, R32, 0x3 ;  /* 0x0000002009207211 */ /* 0x040fe200078018ff */
[----:B------:R-:W4:Y:S03]  /*0240*/  LDG.E.64 R24, desc[UR4][R22.64+-0x8] ;  /* 0xfffff80416187981 */ /* 0x000f26000c1e1b00 */
[----:B------:R-:W-:-:S05]  /*0250*/  LEA.HI.X R33, R9, R33, R0, 0x3, P0 ;  /* 0x0000002109217211 */ /* 0x000fca00000f1c00 */
[----:B------:R-:W5:Y:S01]  /*0260*/  LDG.E.64 R30, desc[UR4][R32.64+-0x8] ;  /* 0xfffff804201e7981 */ /* 0x000f62000c1e1b00 */
[----:B------:R-:W-:Y:S01]  /*0270*/  IMAD.MOV.U32 R6, RZ, RZ, 0x1 ;  /* 0x00000001ff067424 */ /* 0x000fe200078e00ff */
[----:B---3--:R-:W-:-:S08]  /*0280*/  DMUL R26, R2, R18 ;  /* 0x00000012021a7228 */ /* 0x008fd00000000000 */
[----:B--2---:R-:W-:-:S06]  /*0290*/  DFMA R26, R4, R20, -R26 ;  /* 0x00000014041a722b */ /* 0x004fcc000000081a */
[----:B------:R-:W0:Y:S02]  /*02a0*/  MUFU.RCP64H R7, R27 ;  /* 0x0000001b00077308 */ /* 0x000e240000001800 */
[----:B0-----:R-:W-:-:S08]  /*02b0*/  DFMA R8, -R26, R6, 1 ;  /* 0x3ff000001a08742b */ /* 0x001fd00000000106 */
[----:B------:R-:W-:-:S08]  /*02c0*/  DFMA R8, R8, R8, R8 ;  /* 0x000000080808722b */ /* 0x000fd00000000008 */
[----:B------:R-:W-:Y:S02]  /*02d0*/  DFMA R8, R6, R8, R6 ;  /* 0x000000080608722b */ /* 0x000fe40000000006 */
[----:B----4-:R-:W-:-:S06]  /*02e0*/  DMUL R2, R2, R24 ;  /* 0x0000001802027228 */ /* 0x010fcc0000000000 */
[----:B------:R-:W-:Y:S02]  /*02f0*/  DFMA R6, -R26, R8, 1 ;  /* 0x3ff000001a06742b */ /* 0x000fe40000000108 */
[----:B-----5:R-:W-:-:S06]  /*0300*/  DFMA R14, R30, R4, -R2 ;  /* 0x000000041e0e722b */ /* 0x020fcc0000000802 */
[----:B------:R-:W-:-:S08]  /*0310*/  DFMA R6, R8, R6, R8 ;  /* 0x000000060806722b */ /* 0x000fd00000000008 */
[----:B------:R-:W-:-:S08]  /*0320*/  DMUL R2, R14, R6 ;  /* 0x000000060e027228 */ /* 0x000fd00000000000 */
[----:B------:R-:W-:-:S08]  /*0330*/  DFMA R4, -R26, R2, R14 ;  /* 0x000000021a04722b */ /* 0x000fd0000000010e */
[----:B------:R-:W-:Y:S01]  /*0340*/  DFMA R2, R6, R4, R2 ;  /* 0x000000040602722b */ /* 0x000fe20000000002 */
[----:B------:R-:W-:-:S09]  /*0350*/  FSETP.GEU.AND P1, PT, |R15|, 6.5827683646048100446e-37, PT ;  /* 0x036000000f00780b */ /* 0x000fd20003f2e200 */
[----:B------:R-:W-:-:S05]  /*0360*/  FFMA R0, RZ, R27, R3 ;  /* 0x0000001bff007223 */ /* 0x000fca0000000003 */
[----:B------:R-:W-:-:S13]  /*0370*/  FSETP.GT.AND P0, PT, |R0|, 1.469367938527859385e-39, PT ;  /* 0x001000000000780b */ /* 0x000fda0003f04200 */
[----:B------:R-:W-:Y:S05]  /*0380*/  @P0 BRA P1, `(.L_x_12) ;  /* 0x0000000000180947 */ /* 0x000fea0000800000 */
[----:B------:R-:W-:Y:S01]  /*0390*/  IMAD.MOV.U32 R12, RZ, RZ, R26 ;  /* 0x000000ffff0c7224 */ /* 0x000fe200078e001a */
[----:B------:R-:W-:Y:S01]  /*03a0*/  MOV R0, 0x3d0 ;  /* 0x000003d000007802 */ /* 0x000fe20000000f00 */
[----:B------:R-:W-:-:S07]  /*03b0*/  IMAD.MOV.U32 R13, RZ, RZ, R27 ;  /* 0x000000ffff0d7224 */ /* 0x000fce00078e001b */
[----:B------:R-:W-:Y:S05]  /*03c0*/  CALL.REL.NOINC `($__internal_1_$__cuda_sm20_div_rn_f64_full) ;  /* 0x0000000800f07944 */ /* 0x000fea0003c00000 */
[----:B------:R-:W-:Y:S02]  /*03d0*/  IMAD.MOV.U32 R2, RZ, RZ, R4 ;  /* 0x000000ffff027224 */ /* 0x000fe400078e0004 */
[----:B------:R-:W-:-:S07]  /*03e0*/  IMAD.MOV.U32 R3, RZ, RZ, R5 ;  /* 0x000000ffff037224 */ /* 0x000fce00078e0005 */
.L_x_12:
[----:B------:R-:W0:Y:S01]  /*03f0*/  MUFU.RCP64H R5, R27 ;  /* 0x0000001b00057308 */ /* 0x000e220000001800 */
[----:B------:R-:W-:Y:S01]  /*0400*/  IMAD.MOV.U32 R4, RZ, RZ, 0x1 ;  /* 0x00000001ff047424 */ /* 0x000fe200078e00ff */
[----:B------:R-:W-:-:S08]  /*0410*/  DMUL R18, R30, R18 ;  /* 0x000000121e127228 */ /* 0x000fd00000000000 */
[----:B------:R-:W-:Y:S02]  /*0420*/  DFMA R14, R24, R20, -R18 ;  /* 0x00000014180e722b */ /* 0x000fe40000000812 */
[----:B0-----:R-:W-:-:S08]  /*0430*/  DFMA R6, -R26, R4, 1 ;  /* 0x3ff000001a06742b */ /* 0x001fd00000000104 */
[----:B------:R-:W-:Y:S01]  /*0440*/  FSETP.GEU.AND P1, PT, |R15|, 6.5827683646048100446e-37, PT ;  /* 0x036000000f00780b */ /* 0x000fe20003f2e200 */
[----:B------:R-:W-:-:S08]  /*0450*/  DFMA R6, R6, R6, R6 ;  /* 0x000000060606722b */ /* 0x000fd00000000006 */
        /* <DEDUP_REMOVED lines=9> */
[----:B------:R-:W-:Y:S01]  /*04f0*/  IMAD.MOV.U32 R12, RZ, RZ, R26 ;  /* 0x000000ffff0c7224 */ /* 0x000fe200078e001a */
[----:B------:R-:W-:Y:S01]  /*0500*/  MOV R0, 0x530 ;  /* 0x0000053000007802 */ /* 0x000fe20000000f00 */
[----:B------:R-:W-:-:S07]  /*0510*/  IMAD.MOV.U32 R13, RZ, RZ, R27 ;  /* 0x000000ffff0d7224 */ /* 0x000fce00078e001b */
[----:B------:R-:W-:Y:S05]  /*0520*/  CALL.REL.NOINC `($__internal_1_$__cuda_sm20_div_rn_f64_full) ;  /* 0x0000000800987944 */ /* 0x000fea0003c00000 */
.L_x_13:
[----:B------:R-:W-:Y:S04]  /*0530*/  STG.E.64 desc[UR4][R32.64+-0x8], R2 ;  /* 0xfffff80220007986 */ /* 0x000fe8000c101b04 */
[----:B------:R-:W-:Y:S01]  /*0540*/  STG.E.64 desc[UR4][R22.64+-0x8], R4 ;  /* 0xfffff80416007986 */ /* 0x000fe2000c101b04 */
[----:B------:R-:W-:Y:S05]  /*0550*/  EXIT ;  /* 0x000000000000794d */ /* 0x000fea0003800000 */
.L_x_11:
[----:B------:R-:W-:-:S05]  /*0560*/  VIADD R5, R2, 0xffffffff ;  /* 0xffffffff02057836 */ /* 0x000fca0000000000 */
[----:B------:R-:W-:-:S13]  /*0570*/  ISETP.NE.AND P0, PT, R22, R5, PT ;  /* 0x000000051600720c */ /* 0x000fda0003f05270 */
[----:B------:R-:W-:Y:S05]  /*0580*/  @P0 BRA `(.L_x_14) ;  /* 0x0000000000f00947 */ /* 0x000fea0003800000 */
[----:B------:R-:W0:Y:S01]  /*0590*/  LDC.64 R12, c[0x0][0x388] ;  /* 0x0000e200ff0c7b82 */ /* 0x000e220000000a00 */
[----:B------:R-:W-:Y:S01]  /*05a0*/  LEA.HI R0, R3, R3, RZ, 0x1 ;  /* 0x0000000303007211 */ /* 0x000fe200078f08ff */
[----:B------:R-:W1:Y:S03]  /*05b0*/  LDCU.64 UR6, c[0x0][0x380] ;  /* 0x00007000ff0677ac */ /* 0x000e660008000a00 */
[----:B------:R-:W-:-:S05]  /*05c0*/  SHF.R.S32.HI R5, RZ, 0x1, R0 ;  /* 0x00000001ff057819 */ /* 0x000fca0000011400 */
[----:B------:R-:W-:-:S04]  /*05d0*/  IMAD.IADD R2, R22, 0x1, -R5 ;  /* 0x0000000116027824 */ /* 0x000fc800078e0a05 */
[----:B0-----:R-:W-:-:S06]  /*05e0*/  IMAD.WIDE R12, R2, 0x8, R12 ;  /* 0x00000008020c7825 */ /* 0x001fcc00078e020c */
[----:B------:R-:W2:Y:S01]  /*05f0*/  LDG.E.64 R12, desc[UR4][R12.64] ;  /* 0x000000040c0c7981 */ /* 0x000ea2000c1e1b00 */
[----:B------:R-:W-:Y:S02]  /*0600*/  IADD3 R18, P0, PT, R26, R3, RZ ;  /* 0x000000031a127210 */ /* 0x000fe40007f1e0ff */
[----:B------:R-:W-:-:S03]  /*0610*/  SHF.R.S32.HI R5, RZ, 0x1f, R3 ;  /* 0x0000001fff057819 */ /* 0x000fc60000011403 */
[----:B------:R-:W-:Y:S01]  /*0620*/  IMAD.SHL.U32 R19, R18, 0x8, RZ ;  /* 0x0000000812137824 */ /* 0x000fe200078e00ff */
[----:B------:R-:W-:-:S04]  /*0630*/  LEA.HI.X.SX32 R3, R26, R5, 0x1, P0 ;  /* 0x000000051a037211 */ /* 0x000fc800000f0eff */
[----:B------:R-:W-:Y:S02]  /*0640*/  SHF.L.U64.HI R20, R18, 0x3, R3 ;  /* 0x0000000312147819 */ /* 0x000fe40000010203 */
[----:B-1----:R-:W-:-:S04]  /*0650*/  IADD3 R22, P0, PT, R19, UR6, RZ ;  /* 0x0000000613167c10 */ /* 0x002fc8000ff1e0ff */
[----:B------:R-:W-:-:S05]  /*0660*/  IADD3.X R23, PT, PT, R20, UR7, RZ, P0, !PT ;  /* 0x0000000714177c10 */ /* 0x000fca00087fe4ff */
[----:B------:R-:W3:Y:S01]  /*0670*/  LDG.E.64 R14, desc[UR4][R22.64+-0x8] ;  /* 0xfffff804160e7981 */ /* 0x000ee2000c1e1b00 */
[----:B------:R-:W-:Y:S01]  /*0680*/  IMAD.MOV.U32 R4, RZ, RZ, 0x1 ;  /* 0x00000001ff047424 */ /* 0x000fe200078e00ff */
[----:B------:R-:W-:Y:S01]  /*0690*/  BSSY.RECONVERGENT B0, `(.L_x_15) ;  /* 0x0000010000007945 */ /* 0x000fe20003800200 */
[----:B--2---:R-:W0:Y:S04]  /*06a0*/  MUFU.RCP64H R5, R13 ;  /* 0x0000000d00057308 */ /* 0x004e280000001800 */
[----:B0-----:R-:W-:Y:S01]  /*06b0*/  DFMA R6, -R12, R4, 1 ;  /* 0x3ff000000c06742b */ /* 0x001fe20000000104 */
[----:B---3--:R-:W-:-:S07]  /*06c0*/  FSETP.GEU.AND P1, PT, |R15|, 6.5827683646048100446e-37, PT ;  /* 0x036000000f00780b */ /* 0x008fce0003f2e200 */
        /* <DEDUP_REMOVED lines=11> */
[----:B------:R-:W-:Y:S05]  /*0780*/  CALL.REL.NOINC `($__internal_1_$__cuda_sm20_div_rn_f64_full) ;  /* 0x0000000800007944 */ /* 0x000fea0003c00000 */
.L_x_16:
[----:B------:R-:W-:Y:S05]  /*0790*/  BSYNC.RECONVERGENT B0 ;  /* 0x0000000000007941 */ /* 0x000fea0003800200 */
.L_x_15:
[----:B------:R-:W0:Y:S01]  /*07a0*/  LDC.64 R10, c[0x0][0x380] ;  /* 0x0000e000ff0a7b82 */ /* 0x000e220000000a00 */
[----:B------:R-:W1:Y:S07]  /*07b0*/  LDCU.64 UR6, c[0x0][0x388] ;  /* 0x00007100ff0677ac */ /* 0x000e6e0008000a00 */
[----:B------:R-:W2:Y:S01]  /*07c0*/  LDC.64 R16, c[0x0][0x390] ;  /* 0x0000e400ff107b82 */ /* 0x000ea20000000a00 */
[----:B0-----:R-:W-:-:S06]  /*07d0*/  IMAD.WIDE R10, R2, 0x8, R10 ;  /* 0x00000008020a7825 */ /* 0x001fcc00078e020a */
[----:B------:R-:W3:Y:S01]  /*07e0*/  LDG.E.64 R10, desc[UR4][R10.64] ;  /* 0x000000040a0a7981 */ /* 0x000ee2000c1e1b00 */
[----:B-1----:R-:W-:Y:S01]  /*07f0*/  IADD3 R6, P0, PT, R19, UR6, RZ ;  /* 0x0000000613067c10 */ /* 0x002fe2000ff1e0ff */
[----:B--2---:R-:W-:-:S03]  /*0800*/  IMAD.WIDE R16, R2, 0x8, R16 ;  /* 0x0000000802107825 */ /* 0x004fc600078e0210 */
[----:B------:R-:W-:Y:S01]  /*0810*/  IADD3.X R7, PT, PT, R20, UR7, RZ, P0, !PT ;  /* 0x0000000714077c10 */ /* 0x000fe200087fe4ff */
[----:B------:R-:W0:Y:S01]  /*0820*/  LDCU.64 UR6, c[0x0][0x398] ;  /* 0x00007300ff0677ac */ /* 0x000e220008000a00 */
[----:B---3--:R-:W-:Y:S01]  /*0830*/  DMUL R12, R10, -R4 ;  /* 0x800000040a0c7228 */ /* 0x008fe20000000000 */
[----:B------:R-:W1:Y:S06]  /*0840*/  LDC.64 R10, c[0x0][0x398] ;  /* 0x0000e600ff0a7b82 */ /* 0x000e6c0000000a00 */
[----:B------:R-:W-:Y:S04]  /*0850*/  STG.E.64 desc[UR4][R22.64+-0x8], R12 ;  /* 0xfffff80c16007986 */ /* 0x000fe8000c101b04 */
[----:B------:R-:W2:Y:S04]  /*0860*/  LDG.E.64 R14, desc[UR4][R6.64+-0x8] ;  /* 0xfffff804060e7981 */ /* 0x000ea8000c1e1b00 */
[----:B------:R-:W2:Y:S01]  /*0870*/  LDG.E.64 R16, desc[UR4][R16.64] ;  /* 0x0000000410107981 */ /* 0x000ea2000c1e1b00 */
[----:B------:R-:W-:-:S04]  /*0880*/  IADD3 R18, P0, PT, R9, R18, RZ ;  /* 0x0000001209127210 */ /* 0x000fc80007f1e0ff */
[C---:B------:R-:W-:Y:S01]  /*0890*/  LEA.HI.X.SX32 R19, R9.reuse, R3, 0x1, P0 ;  /* 0x0000000309137211 */ /* 0x040fe200000f0eff */
[----:B------:R-:W-:Y:S01]  /*08a0*/  IMAD.IADD R3, R9, 0x1, R2 ;  /* 0x0000000109037824 */ /* 0x000fe200078e0202 */
[----:B0-----:R-:W-:-:S03]  /*08b0*/  LEA R8, P0, R18, UR6, 0x3 ;  /* 0x0000000612087c11 */ /* 0x001fc6000f8018ff */
[----:B-1----:R-:W-:Y:S01]  /*08c0*/  IMAD.WIDE R10, R3, 0x8, R10 ;  /* 0x00000008030a7825 */ /* 0x002fe200078e020a */
[----:B------:R-:W-:Y:S01]  /*08d0*/  LEA.HI.X R9, R18, UR7, R19, 0x3, P0 ;  /* 0x0000000712097c11 */ /* 0x000fe200080f1c13 */
[----:B--2---:R-:W-:-:S07]  /*08e0*/  DFMA R14, R16, -R4, R14 ;  /* 0x80000004100e722b */ /* 0x004fce000000000e */
[----:B------:R-:W-:Y:S04]  /*08f0*/  STG.E.64 desc[UR4][R6.64+-0x8], R14 ;  /* 0xfffff80e06007986 */ /* 0x000fe8000c101b04 */
[----:B------:R-:W2:Y:S04]  /*0900*/  LDG.E.64 R2, desc[UR4][R8.64+-0x8] ;  /* 0xfffff80408027981 */ /* 0x000ea8000c1e1b00 */
[----:B------:R-:W2:Y:S02]  /*0910*/  LDG.E.64 R10, desc[UR4][R10.64] ;  /* 0x000000040a0a7981 */ /* 0x000ea4000c1e1b00 */
[----:B--2---:R-:W-:-:S07]  /*0920*/  DFMA R2, R10, -R4, R2 ;  /* 0x800000040a02722b */ /* 0x004fce0000000002 */
[----:B------:R-:W-:Y:S01]  /*0930*/  STG.E.64 desc[UR4][R8.64+-0x8], R2 ;  /* 0xfffff80208007986 */ /* 0x000fe2000c101b04 */
[----:B------:R-:W-:Y:S05]  /*0940*/  EXIT ;  /* 0x000000000000794d */ /* 0x000fea0003800000 */
.L_x_14:
[----:B------:R-:W0:Y:S01]  /*0950*/  LDC.64 R4, c[0x0][0x388] ;  /* 0x0000e200ff047b82 */ /* 0x000e220000000a00 */
[----:B------:R-:W-:Y:S01]  /*0960*/  LEA.HI R23, R3, R3, RZ, 0x1 ;  /* 0x0000000303177211 */ /* 0x000fe200078f08ff */
[----:B------:R-:W1:Y:S03]  /*0970*/  LDCU.64 UR6, c[0x0][0x380] ;  /* 0x00007000ff0677ac */ /* 0x000e660008000a00 */
[----:B------:R-:W-:-:S05]  /*0980*/  SHF.R.S32.HI R23, RZ, 0x1, R23 ;  /* 0x00000001ff177819 */ /* 0x000fca0000011417 */
[----:B------:R-:W-:-:S04]  /*0990*/  IMAD.IADD R22, R22, 0x1, -R23 ;  /* 0x0000000116167824 */ /* 0x000fc800078e0a17 */
[----:B0-----:R-:W-:-:S05]  /*09a0*/  IMAD.WIDE R4, R22, 0x8, R4 ;  /* 0x0000000816047825 */ /* 0x001fca00078e0204 */
        /* <DEDUP_REMOVED lines=26> */
[----:B------:R-:W-:Y:S02]  /*0b50*/  IMAD.MOV.U32 R2, RZ, RZ, R4 ;  /* 0x000000ffff027224 */ /* 0x000fe400078e0004 */
[----:B------:R-:W-:-:S07]  /*0b60*/  IMAD.MOV.U32 R3, RZ, RZ, R5 ;  /* 0x000000ffff037224 */ /* 0x000fce00078e0005 */
.L_x_18:
[----:B------:R-:W-:Y:S05]  /*0b70*/  BSYNC.RECONVERGENT B0 ;  /* 0x0000000000007941 */ /* 0x000fea0003800200 */
.L_x_17:
[----:B------:R-:W0:Y:S01]  /*0b80*/  LDCU.64 UR6, c[0x0][0x388] ;  /* 0x00007100ff0677ac */ /* 0x000e220008000a00 */
[----:B------:R-:W-:-:S04]  /*0b90*/  IADD3 R0, P0, PT, R23, R24, RZ ;  /* 0x0000001817007210 */ /* 0x000fc80007f1e0ff */
[----:B------:R-:W-:Y:S02]  /*0ba0*/  LEA.HI.X.SX32 R5, R23, R26, 0x1, P0 ;  /* 0x0000001a17057211 */ /* 0x000fe400000f0eff */
[----:B0-----:R-:W-:-:S04]  /*0bb0*/  LEA R12, P0, R0, UR6, 0x3 ;  /* 0x00000006000c7c11 */ /* 0x001fc8000f8018ff */
[----:B------:R-:W-:Y:S01]  /*0bc0*/  LEA.HI.X R13, R0, UR7, R5, 0x3, P0 ;  /* 0x00000007000d7c11 */ /* 0x000fe200080f1c05 */
[----:B------:R-:W0:Y:S05]  /*0bd0*/  LDCU.64 UR6, c[0x0][0x390] ;  /* 0x00007200ff0677ac */ /* 0x000e2a0008000a00 */
[----:B------:R-:W2:Y:S01]  /*0be0*/  LDG.E.64 R12, desc[UR4][R12.64+-0x8] ;  /* 0xfffff8040c0c7981 */ /* 0x000ea2000c1e1b00 */
[----:B0-----:R-:W-:-:S04]  /*0bf0*/  IADD3 R20, P0, PT, R25, UR6, RZ ;  /* 0x0000000619147c10 */ /* 0x001fc8000ff1e0ff */
        /* <DEDUP_REMOVED lines=19> */
.L_x_20:
[----:B------:R-:W-:Y:S05]  /*0d30*/  BSYNC.RECONVERGENT B0 ;  /* 0x0000000000007941 */ /* 0x000fea0003800200 */
.L_x_19:
[----:B------:R-:W0:Y:S01]  /*0d40*/  LDC.64 R6, c[0x0][0x380] ;  /* 0x0000e000ff067b82 */ /* 0x000e220000000a00 */
[----:B------:R-:W1:Y:S07]  /*0d50*/  LDCU.64 UR6, c[0x0][0x388] ;  /* 0x00007100ff0677ac */ /* 0x000e6e0008000a00 */
[----:B------:R-:W2:Y:S01]  /*0d60*/  LDC.64 R12, c[0x0][0x390] ;  /* 0x0000e400ff0c7b82 */ /* 0x000ea20000000a00 */
[----:B0-----:R-:W-:-:S05]  /*0d70*/  IMAD.WIDE R28, R22, 0x8, R6 ;  /* 0x00000008161c7825 */ /* 0x001fca00078e0206 */
[----:B------:R-:W3:Y:S01]  /*0d80*/  LDG.E.64 R10, desc[UR4][R28.64] ;  /* 0x000000041c0a7981 */ /* 0x000ee2000c1e1b00 */
[----:B-1----:R-:W-:Y:S01]  /*0d90*/  IADD3 R6, P0, PT, R25, UR6, RZ ;  /* 0x0000000619067c10 */ /* 0x002fe2000ff1e0ff */
[----:B--2---:R-:W-:-:S03]  /*0da0*/  IMAD.WIDE R30, R22, 0x8, R12 ;  /* 0x00000008161e7825 */ /* 0x004fc600078e020c */
[----:B------:R-:W-:Y:S01]  /*0db0*/  IADD3.X R7, PT, PT, R27, UR7, RZ, P0, !PT ;  /* 0x000000071b077c10 */ /* 0x000fe200087fe4ff */
[----:B------:R-:W0:Y:S01]  /*0dc0*/  LDCU.64 UR6, c[0x0][0x398] ;  /* 0x00007300ff0677ac */ /* 0x000e220008000a00 */
[----:B------:R-:W-:Y:S01]  /*0dd0*/  IMAD.WIDE R16, R23, 0x8, R18 ;  /* 0x0000000817107825 */ /* 0x000fe200078e0212 */
[----:B---3--:R-:W-:-:S07]  /*0de0*/  DMUL R10, R10, -R2 ;  /* 0x800000020a0a7228 */ /* 0x008fce0000000000 */
[----:B------:R1:W-:Y:S04]  /*0df0*/  STG.E.64 desc[UR4][R18.64+-0x8], R10 ;  /* 0xfffff80a12007986 */ /* 0x0003e8000c101b04 */
[----:B------:R-:W2:Y:S04]  /*0e00*/  LDG.E.64 R12, desc[UR4][R6.64+-0x8] ;  /* 0xfffff804060c7981 */ /* 0x000ea8000c1e1b00 */
[----:B------:R-:W2:Y:S04]  /*0e10*/  LDG.E.64 R14, desc[UR4][R30.64] ;  /* 0x000000041e0e7981 */ /* 0x000ea8000c1e1b00 */
[----:B------:R-:W3:Y:S01]  /*0e20*/  LDG.E.64 R16, desc[UR4][R16.64+-0x8] ;  /* 0xfffff80410107981 */ /* 0x000ee2000c1e1b00 */
[----:B-1----:R-:W1:Y:S01]  /*0e30*/  LDC.64 R18, c[0x0][0x398] ;  /* 0x0000e600ff127b82 */ /* 0x002e620000000a00 */
[----:B--2---:R-:W-:Y:S01]  /*0e40*/  DFMA R12, R14, -R2, R12 ;  /* 0x800000020e0c722b */ /* 0x004fe2000000000c */
[----:B------:R-:W-:-:S07]  /*0e50*/  IMAD.WIDE R14, R23, 0x8, R20 ;  /* 0x00000008170e7825 */ /* 0x000fce00078e0214 */
[----:B---3--:R-:W-:-:S07]  /*0e60*/  DFMA R12, R16, -R4, R12 ;  /* 0x80000004100c722b */ /* 0x008fce000000000c */
[----:B------:R2:W-:Y:S04]  /*0e70*/  STG.E.64 desc[UR4][R6.64+-0x8], R12 ;  /* 0xfffff80c06007986 */ /* 0x0005e8000c101b04 */
[----:B------:R-:W3:Y:S01]  /*0e80*/  LDG.E.64 R14, desc[UR4][R14.64+-0x8] ;  /* 0xfffff8040e0e7981 */ /* 0x000ee2000c1e1b00 */
[C---:B------:R-:W-:Y:S01]  /*0e90*/  IADD3 R24, P0, PT, R9.reuse, R24, RZ ;  /* 0x0000001809187210 */ /* 0x040fe20007f1e0ff */
[----:B------:R-:W-:-:S03]  /*0ea0*/  IMAD.IADD R17, R9, 0x1, R22 ;  /* 0x0000000109117824 */ /* 0x000fc600078e0216 */
[----:B------:R-:W-:Y:S01]  /*0eb0*/  LEA.HI.X.SX32 R25, R9, R26, 0x1, P0 ;  /* 0x0000001a09197211 */ /* 0x000fe200000f0eff */
[----:B-1----:R-:W-:Y:S01]  /*0ec0*/  IMAD.WIDE R18, R17, 0x8, R18 ;  /* 0x0000000811127825 */ /* 0x002fe200078e0212 */
[----:B0-----:R-:W-:-:S04]  /*0ed0*/  LEA R8, P0, R24, UR6, 0x3 ;  /* 0x0000000618087c11 */ /* 0x001fc8000f8018ff */
[----:B------:R-:W-:Y:S01]  /*0ee0*/  LEA.HI.X R9, R24, UR7, R25, 0x3, P0 ;  /* 0x0000000718097c11 */ /* 0x000fe200080f1c19 */
[----:B---3--:R-:W-:Y:S02]  /*0ef0*/  DMUL R10, R14, -R4 ;  /* 0x800000040e0a7228 */ /* 0x008fe40000000000 */
[----:B------:R-:W-:-:S05]  /*0f00*/  IMAD.WIDE R14, R23, 0x8, R8 ;  /* 0x00000008170e7825 */ /* 0x000fca00078e0208 */
[----:B------:R-:W-:Y:S04]  /*0f10*/  STG.E.64 desc[UR4][R20.64+-0x8], R10 ;  /* 0xfffff80a14007986 */ /* 0x000fe8000c101b04 */
[----:B--2---:R-:W2:Y:S04]  /*0f20*/  LDG.E.64 R6, desc[UR4][R8.64+-0x8] ;  /* 0xfffff80408067981 */ /* 0x004ea8000c1e1b00 */
[----:B------:R-:W2:Y:S04]  /*0f30*/  LDG.E.64 R12, desc[UR4][R18.64] ;  /* 0x00000004120c7981 */ /* 0x000ea8000c1e1b00 */
[----:B------:R-:W3:Y:S01]  /*0f40*/  LDG.E.64 R14, desc[UR4][R14.64+-0x8] ;  /* 0xfffff8040e0e7981 */ /* 0x000ee2000c1e1b00 */
[----:B--2---:R-:W-:-:S08]  /*0f50*/  DFMA R6, R12, -R2, R6 ;  /* 0x800000020c06722b */ /* 0x004fd00000000006 */
[----:B---3--:R-:W-:-:S07]  /*0f60*/  DFMA R6, R14, -R4, R6 ;  /* 0x800000040e06722b */ /* 0x008fce0000000006 */
[----:B------:R-:W-:Y:S01]  /*0f70*/  STG.E.64 desc[UR4][R8.64+-0x8], R6 ;  /* 0xfffff80608007986 */ /* 0x000fe2000c101b04 */
[----:B------:R-:W-:Y:S05]  /*0f80*/  EXIT ;  /* 0x000000000000794d */ /* 0x000fea0003800000 */
        .weak           $__internal_1_$__cuda_sm20_div_rn_f64_full
        .type           $__internal_1_$__cuda_sm20_div_rn_f64_full,@function
        .size           $__internal_1_$__cuda_sm20_div_rn_f64_full,(.L_x_28 - $__internal_1_$__cuda_sm20_div_rn_f64_full)
$__internal_1_$__cuda_sm20_div_rn_f64_full:
        /* <DEDUP_REMOVED lines=15> */
[----:B------:R-:W-:Y:S01]  /*1080*/  IMAD.MOV.U32 R5, RZ, RZ, 0x1ca00000 ;  /* 0x1ca00000ff057424 */ /* 0x000fe200078e00ff */
[----:B------:R-:W-:-:S04]  /*1090*/  @!P0 LOP3.LUT R7, R11, 0x7ff00000, RZ, 0xc0, !PT ;  /* 0x7ff000000b078812 */ /* 0x000fc800078ec0ff */
[----:B------:R-:W-:-:S04]  /*10a0*/  @!P2 SEL R29, R5, 0x63400000, !P3 ;  /* 0x63400000051da807 */ /* 0x000fc80005800000 */
[----:B------:R-:W-:-:S04]  /*10b0*/  @!P2 LOP3.LUT R6, R29, 0x80000000, R15, 0xf8, !PT ;  /* 0x800000001d06a812 */ /* 0x000fc800078ef80f */
[----:B------:R-:W-:Y:S01]  /*10c0*/  @!P2 LOP3.LUT R37, R6, 0x100000, RZ, 0xfc, !PT ;  /* 0x001000000625a812 */ /* 0x000fe200078efcff */
[----:B0-----:R-:W-:Y:S01]  /*10d0*/  DFMA R34, R16, -R10, 1 ;  /* 0x3ff000001022742b */ /* 0x001fe2000000080a */
[----:B------:R-:W-:-:S07]  /*10e0*/  IMAD.MOV.U32 R6, RZ, RZ, R4 ;  /* 0x000000ffff067224 */ /* 0x000fce00078e0004 */
[----:B------:R-:W-:-:S08]  /*10f0*/  DFMA R34, R34, R34, R34 ;  /* 0x000000222222722b */ /* 0x000fd00000000022 */
[----:B------:R-:W-:Y:S01]  /*1100*/  DFMA R34, R16, R34, R16 ;  /* 0x000000221022722b */ /* 0x000fe20000000010 */
[----:B------:R-:W-:Y:S01]  /*1110*/  SEL R17, R5, 0x63400000, !P1 ;  /* 0x6340000005117807 */ /* 0x000fe20004800000 */
[----:B------:R-:W-:-:S03]  /*1120*/  IMAD.MOV.U32 R16, RZ, RZ, R14 ;  /* 0x000000ffff107224 */ /* 0x000fc600078e000e */
[----:B------:R-:W-:-:S03]  /*1130*/  LOP3.LUT R17, R17, 0x800fffff, R15, 0xf8, !PT ;  /* 0x800fffff11117812 */ /* 0x000fc600078ef80f */
[----:B------:R-:W-:-:S03]  /*1140*/  DFMA R28, R34, -R10, 1 ;  /* 0x3ff00000221c742b */ /* 0x000fc6000000080a */
[----:B------:R-:W-:-:S05]  /*1150*/  @!P2 DFMA R16, R16, 2, -R36 ;  /* 0x400000001010a82b */ /* 0x000fca0000000824 */
[----:B------:R-:W-:-:S05]  /*1160*/  DFMA R34, R34, R28, R34 ;  /* 0x0000001c2222722b */ /* 0x000fca0000000022 */
[----:B------:R-:W-:-:S03]  /*1170*/  @!P2 LOP3.LUT R6, R17, 0x7ff00000, RZ, 0xc0, !PT ;  /* 0x7ff000001106a812 */ /* 0x000fc600078ec0ff */
[----:B------:R-:W-:Y:S02]  /*1180*/  DMUL R28, R34, R16 ;  /* 0x00000010221c7228 */ /* 0x000fe40000000000 */
[----:B------:R-:W-:-:S05]  /*1190*/  VIADD R8, R6, 0xffffffff ;  /* 0xffffffff06087836 */ /* 0x000fca0000000000 */
[----:B------:R-:W-:Y:S01]  /*11a0*/  ISETP.GT.U32.AND P0, PT, R8, 0x7feffffe, PT ;  /* 0x7feffffe0800780c */ /* 0x000fe20003f04070 */
[----:B------:R-:W-:Y:S01]  /*11b0*/  VIADD R8, R7, 0xffffffff ;  /* 0xffffffff07087836 */ /* 0x000fe20000000000 */
[----:B------:R-:W-:-:S04]  /*11c0*/  DFMA R36, R28, -R10, R16 ;  /* 0x8000000a1c24722b */ /* 0x000fc80000000010 */
[----:B------:R-:W-:-:S04]  /*11d0*/  ISETP.GT.U32.OR P0, PT, R8, 0x7feffffe, P0 ;  /* 0x7feffffe0800780c */ /* 0x000fc80000704470 */
[----:B------:R-:W-:-:S09]  /*11e0*/  DFMA R28, R34, R36, R28 ;  /* 0x00000024221c722b */ /* 0x000fd2000000001c */
        /* <DEDUP_REMOVED lines=12> */
[----:B------:R-:W-:-:S06]  /*12b0*/  DFMA R10, R28, -R10, R16 ;  /* 0x8000000a1c0a722b */ /* 0x000fcc0000000010 */
[----:B------:R-:W-:-:S04]  /*12c0*/  IMAD.MOV.U32 R10, RZ, RZ, RZ ;  /* 0x000000ffff0a7224 */ /* 0x000fc800078e00ff */
[C---:B------:R-:W-:Y:S02]  /*12d0*/  FSETP.NEU.AND P0, PT, R11.reuse, RZ, PT ;  /* 0x000000ff0b00720b */ /* 0x040fe40003f0d000 */
[----:B------:R-:W-:-:S04]  /*12e0*/  LOP3.LUT R12, R11, 0x80000000, R13, 0x48, !PT ;  /* 0x800000000b0c7812 */ /* 0x000fc800078e480d */
[----:B------:R-:W-:-:S07]  /*12f0*/  LOP3.LUT R11, R12, R7, RZ, 0xfc, !PT ;  /* 0x000000070c0b7212 */ /* 0x000fce00078efcff */
[----:B------:R-:W-:Y:S05]  /*1300*/  @!P0 BRA `(.L_x_23) ;  /* 0x0000000000888947 */ /* 0x000fea0003800000 */
[----:B------:R-:W-:Y:S01]  /*1310*/  IMAD.MOV R7, RZ, RZ, -R5 ;  /* 0x000000ffff077224 */ /* 0x000fe200078e0a05 */
[----:B------:R-:W-:Y:S01]  /*1320*/  IADD3 R5, PT, PT, -R5, -0x43300000, RZ ;  /* 0xbcd0000005057810 */ /* 0x000fe20007ffe1ff */
[----:B------:R-:W-:-:S06]  /*1330*/  IMAD.MOV.U32 R6, RZ, RZ, RZ ;  /* 0x000000ffff067224 */ /* 0x000fcc00078e00ff */
[----:B------:R-:W-:Y:S02]  /*1340*/  DFMA R6, R34, -R6, R28 ;  /* 0x800000062206722b */ /* 0x000fe4000000001c */
[----:B------:R-:W-:-:S08]  /*1350*/  DMUL.RP R28, R28, R10 ;  /* 0x0000000a1c1c7228 */ /* 0x000fd00000008000 */
[----:B------:R-:W-:Y:S02]  /*1360*/  FSETP.NEU.AND P0, PT, |R7|, R5, PT ;  /* 0x000000050700720b */ /* 0x000fe40003f0d200 */
[----:B------:R-:W-:Y:S02]  /*1370*/  LOP3.LUT R12, R29, R12, RZ, 0x3c, !PT ;  /* 0x0000000c1d0c7212 */ /* 0x000fe400078e3cff */
[----:B------:R-:W-:Y:S02]  /*1380*/  FSEL R4, R28, R34, !P0 ;  /* 0x000000221c047208 */ /* 0x000fe40004000000 */
[----:B------:R-:W-:-:S03]  /*1390*/  FSEL R35, R12, R35, !P0 ;  /* 0x000000230c237208 */ /* 0x000fc60004000000 */
[----:B------:R-:W-:Y:S01]  /*13a0*/  IMAD.MOV.U32 R34, RZ, RZ, R4 ;  /* 0x000000ffff227224 */ /* 0x000fe200078e0004 */
[----:B------:R-:W-:Y:S06]  /*13b0*/  BRA `(.L_x_23) ;  /* 0x00000000005c7947 */ /* 0x000fec0003800000 */
.L_x_22:
        /* <DEDUP_REMOVED lines=16> */
.L_x_25:
[----:B------:R-:W-:Y:S01]  /*14c0*/  LOP3.LUT R5, R13, 0x80000, RZ, 0xfc, !PT ;  /* 0x000800000d057812 */ /* 0x000fe200078efcff */
[----:B------:R-:W-:-:S04]  /*14d0*/  IMAD.MOV.U32 R34, RZ, RZ, R12 ;  /* 0x000000ffff227224 */ /* 0x000fc800078e000c */
[----:B------:R-:W-:Y:S01]  /*14e0*/  IMAD.MOV.U32 R35, RZ, RZ, R5 ;  /* 0x000000ffff237224 */ /* 0x000fe200078e0005 */
[----:B------:R-:W-:Y:S06]  /*14f0*/  BRA `(.L_x_23) ;  /* 0x00000000000c7947 */ /* 0x000fec0003800000 */
.L_x_24:
[----:B------:R-:W-:Y:S01]  /*1500*/  LOP3.LUT R5, R15, 0x80000, RZ, 0xfc, !PT ;  /* 0x000800000f057812 */ /* 0x000fe200078efcff */
[----:B------:R-:W-:-:S04]  /*1510*/  IMAD.MOV.U32 R34, RZ, RZ, R14 ;  /* 0x000000ffff227224 */ /* 0x000fc800078e000e */
[----:B------:R-:W-:-:S07]  /*1520*/  IMAD.MOV.U32 R35, RZ, RZ, R5 ;  /* 0x000000ffff237224 */ /* 0x000fce00078e0005 */
.L_x_23:
[----:B------:R-:W-:Y:S05]  /*1530*/  BSYNC.RECONVERGENT B1 ;  /* 0x0000000000017941 */ /* 0x000fea0003800200 */
.L_x_21:
[----:B------:R-:W-:Y:S02]  /*1540*/  IMAD.MOV.U32 R6, RZ, RZ, R0 ;  /* 0x000000ffff067224 */ /* 0x000fe400078e0000 */
[----:B------:R-:W-:Y:S02]  /*1550*/  IMAD.MOV.U32 R7, RZ, RZ, 0x0 ;  /* 0x00000000ff077424 */ /* 0x000fe400078e00ff */
[----:B------:R-:W-:Y:S02]  /*1560*/  IMAD.MOV.U32 R4, RZ, RZ, R34 ;  /* 0x000000ffff047224 */ /* 0x000fe400078e0022 */
[----:B------:R-:W-:Y:S01]  /*1570*/  IMAD.MOV.U32 R5, RZ, RZ, R35 ;  /* 0x000000ffff057224 */ /* 0x000fe200078e0023 */
[----:B------:R-:W-:Y:S06]  /*1580*/  RET.REL.NODEC R6 `(_Z16forwardReductionPdS_S_S_ii) ;  /* 0xffffffe8069c7950 */ /* 0x000fec0003c3ffff */
.L_x_26:
        /* <DEDUP_REMOVED lines=15> */
.L_x_28:


//--------------------- .nv.shared.reserved.0     --------------------------
	.section	.nv.shared.reserved.0,"aw",@nobits
	.weak		__nv_reservedSMEM_offset_0_alias
	.size		__nv_reservedSMEM_offset_0_alias, 0, 64
	.other		__nv_reservedSMEM_offset_0_alias,@"STO_CUDA_RESERVED_SHARED STV_DEFAULT"
__nv_reservedSMEM_offset_0_alias:
	.zero		0
	.zero		64


//--------------------- .nv.constant0._Z20backwardSubstitutionPdS_S_S_ii --------------------------
	.section	.nv.constant0._Z20backwardSubstitutionPdS_S_S_ii,"a",@progbits
	.sectionflags	@""
	.align	4
.nv.constant0._Z20backwardSubstitutionPdS_S_S_ii:
	.zero		936


//--------------------- .nv.constant0._Z16forwardReductionPdS_S_S_ii --------------------------
	.section	.nv.constant0._Z16forwardReductionPdS_S_S_ii,"a",@progbits
	.sectionflags	@""
	.align	4
.nv.constant0._Z16forwardReductionPdS_S_S_ii:
	.zero		936


//--------------------- SYMBOLS --------------------------

	.type		.nv.reservedSmem.offset0,@object
	.size		.nv.reservedSmem.offset0,0x4
